//
// Generated by NVIDIA NVVM Compiler
//
// Compiler Build ID: CL-36424714
// Cuda compilation tools, release 13.0, V13.0.88
// Based on NVVM 20.0.0
//

.version 9.0
.target sm_100
.address_size 64

	// .globl	_Z8phaseOnePii
.const .align 4 .u32 d_n;
// _ZZ8phaseOnePiiE5cache has been demoted
// _ZZ9phaseTwoHPiiE5cache has been demoted
// _ZZ9phaseTwoVPiiE5cache has been demoted
// _ZZ8phaseTriPiiE5cache has been demoted
// _ZZ8phaseTriPiiE11cache_row_k has been demoted
// _ZZ8phaseTriPiiE11cache_k_col has been demoted

.visible .entry _Z8phaseOnePii(
	.param .u64 .ptr .align 1 _Z8phaseOnePii_param_0,
	.param .u32 _Z8phaseOnePii_param_1
)
{
	.reg .b32 	%r<177>;
	.reg .b64 	%rd<5>;
	// demoted variable
	.shared .align 4 .b8 _ZZ8phaseOnePiiE5cache[4096];
	ld.param.u64 	%rd1, [_Z8phaseOnePii_param_0];
	ld.param.u32 	%r1, [_Z8phaseOnePii_param_1];
	cvta.to.global.u64 	%rd2, %rd1;
	shl.b32 	%r2, %r1, 5;
	mov.u32 	%r3, %tid.y;
	add.s32 	%r4, %r2, %r3;
	mov.u32 	%r5, %tid.x;
	add.s32 	%r6, %r2, %r5;
	ld.const.u32 	%r7, [d_n];
	mad.lo.s32 	%r8, %r7, %r4, %r6;
	mul.wide.s32 	%rd3, %r8, 4;
	add.s64 	%rd4, %rd2, %rd3;
	ld.global.u32 	%r9, [%rd4];
	shl.b32 	%r10, %r3, 7;
	mov.u32 	%r11, _ZZ8phaseOnePiiE5cache;
	add.s32 	%r12, %r11, %r10;
	shl.b32 	%r13, %r5, 2;
	add.s32 	%r14, %r12, %r13;
	st.shared.u32 	[%r14], %r9;
	bar.sync 	0;
	add.s32 	%r15, %r11, %r13;
	ld.shared.u32 	%r16, [%r12];
	ld.shared.u32 	%r17, [%r15];
	add.s32 	%r18, %r17, %r16;
	ld.shared.u32 	%r19, [%r14];
	min.s32 	%r20, %r19, %r18;
	st.shared.u32 	[%r14], %r20;
	bar.sync 	0;
	ld.shared.u32 	%r21, [%r12+4];
	ld.shared.u32 	%r22, [%r15+128];
	add.s32 	%r23, %r22, %r21;
	ld.shared.u32 	%r24, [%r14];
	min.s32 	%r25, %r24, %r23;
	st.shared.u32 	[%r14], %r25;
	bar.sync 	0;
	ld.shared.u32 	%r26, [%r12+8];
	ld.shared.u32 	%r27, [%r15+256];
	add.s32 	%r28, %r27, %r26;
	ld.shared.u32 	%r29, [%r14];
	min.s32 	%r30, %r29, %r28;
	st.shared.u32 	[%r14], %r30;
	bar.sync 	0;
	ld.shared.u32 	%r31, [%r12+12];
	ld.shared.u32 	%r32, [%r15+384];
	add.s32 	%r33, %r32, %r31;
	ld.shared.u32 	%r34, [%r14];
	min.s32 	%r35, %r34, %r33;
	st.shared.u32 	[%r14], %r35;
	bar.sync 	0;
	ld.shared.u32 	%r36, [%r12+16];
	ld.shared.u32 	%r37, [%r15+512];
	add.s32 	%r38, %r37, %r36;
	ld.shared.u32 	%r39, [%r14];
	min.s32 	%r40, %r39, %r38;
	st.shared.u32 	[%r14], %r40;
	bar.sync 	0;
	ld.shared.u32 	%r41, [%r12+20];
	ld.shared.u32 	%r42, [%r15+640];
	add.s32 	%r43, %r42, %r41;
	ld.shared.u32 	%r44, [%r14];
	min.s32 	%r45, %r44, %r43;
	st.shared.u32 	[%r14], %r45;
	bar.sync 	0;
	ld.shared.u32 	%r46, [%r12+24];
	ld.shared.u32 	%r47, [%r15+768];
	add.s32 	%r48, %r47, %r46;
	ld.shared.u32 	%r49, [%r14];
	min.s32 	%r50, %r49, %r48;
	st.shared.u32 	[%r14], %r50;
	bar.sync 	0;
	ld.shared.u32 	%r51, [%r12+28];
	ld.shared.u32 	%r52, [%r15+896];
	add.s32 	%r53, %r52, %r51;
	ld.shared.u32 	%r54, [%r14];
	min.s32 	%r55, %r54, %r53;
	st.shared.u32 	[%r14], %r55;
	bar.sync 	0;
	ld.shared.u32 	%r56, [%r12+32];
	ld.shared.u32 	%r57, [%r15+1024];
	add.s32 	%r58, %r57, %r56;
	ld.shared.u32 	%r59, [%r14];
	min.s32 	%r60, %r59, %r58;
	st.shared.u32 	[%r14], %r60;
	bar.sync 	0;
	ld.shared.u32 	%r61, [%r12+36];
	ld.shared.u32 	%r62, [%r15+1152];
	add.s32 	%r63, %r62, %r61;
	ld.shared.u32 	%r64, [%r14];
	min.s32 	%r65, %r64, %r63;
	st.shared.u32 	[%r14], %r65;
	bar.sync 	0;
	ld.shared.u32 	%r66, [%r12+40];
	ld.shared.u32 	%r67, [%r15+1280];
	add.s32 	%r68, %r67, %r66;
	ld.shared.u32 	%r69, [%r14];
	min.s32 	%r70, %r69, %r68;
	st.shared.u32 	[%r14], %r70;
	bar.sync 	0;
	ld.shared.u32 	%r71, [%r12+44];
	ld.shared.u32 	%r72, [%r15+1408];
	add.s32 	%r73, %r72, %r71;
	ld.shared.u32 	%r74, [%r14];
	min.s32 	%r75, %r74, %r73;
	st.shared.u32 	[%r14], %r75;
	bar.sync 	0;
	ld.shared.u32 	%r76, [%r12+48];
	ld.shared.u32 	%r77, [%r15+1536];
	add.s32 	%r78, %r77, %r76;
	ld.shared.u32 	%r79, [%r14];
	min.s32 	%r80, %r79, %r78;
	st.shared.u32 	[%r14], %r80;
	bar.sync 	0;
	ld.shared.u32 	%r81, [%r12+52];
	ld.shared.u32 	%r82, [%r15+1664];
	add.s32 	%r83, %r82, %r81;
	ld.shared.u32 	%r84, [%r14];
	min.s32 	%r85, %r84, %r83;
	st.shared.u32 	[%r14], %r85;
	bar.sync 	0;
	ld.shared.u32 	%r86, [%r12+56];
	ld.shared.u32 	%r87, [%r15+1792];
	add.s32 	%r88, %r87, %r86;
	ld.shared.u32 	%r89, [%r14];
	min.s32 	%r90, %r89, %r88;
	st.shared.u32 	[%r14], %r90;
	bar.sync 	0;
	ld.shared.u32 	%r91, [%r12+60];
	ld.shared.u32 	%r92, [%r15+1920];
	add.s32 	%r93, %r92, %r91;
	ld.shared.u32 	%r94, [%r14];
	min.s32 	%r95, %r94, %r93;
	st.shared.u32 	[%r14], %r95;
	bar.sync 	0;
	ld.shared.u32 	%r96, [%r12+64];
	ld.shared.u32 	%r97, [%r15+2048];
	add.s32 	%r98, %r97, %r96;
	ld.shared.u32 	%r99, [%r14];
	min.s32 	%r100, %r99, %r98;
	st.shared.u32 	[%r14], %r100;
	bar.sync 	0;
	ld.shared.u32 	%r101, [%r12+68];
	ld.shared.u32 	%r102, [%r15+2176];
	add.s32 	%r103, %r102, %r101;
	ld.shared.u32 	%r104, [%r14];
	min.s32 	%r105, %r104, %r103;
	st.shared.u32 	[%r14], %r105;
	bar.sync 	0;
	ld.shared.u32 	%r106, [%r12+72];
	ld.shared.u32 	%r107, [%r15+2304];
	add.s32 	%r108, %r107, %r106;
	ld.shared.u32 	%r109, [%r14];
	min.s32 	%r110, %r109, %r108;
	st.shared.u32 	[%r14], %r110;
	bar.sync 	0;
	ld.shared.u32 	%r111, [%r12+76];
	ld.shared.u32 	%r112, [%r15+2432];
	add.s32 	%r113, %r112, %r111;
	ld.shared.u32 	%r114, [%r14];
	min.s32 	%r115, %r114, %r113;
	st.shared.u32 	[%r14], %r115;
	bar.sync 	0;
	ld.shared.u32 	%r116, [%r12+80];
	ld.shared.u32 	%r117, [%r15+2560];
	add.s32 	%r118, %r117, %r116;
	ld.shared.u32 	%r119, [%r14];
	min.s32 	%r120, %r119, %r118;
	st.shared.u32 	[%r14], %r120;
	bar.sync 	0;
	ld.shared.u32 	%r121, [%r12+84];
	ld.shared.u32 	%r122, [%r15+2688];
	add.s32 	%r123, %r122, %r121;
	ld.shared.u32 	%r124, [%r14];
	min.s32 	%r125, %r124, %r123;
	st.shared.u32 	[%r14], %r125;
	bar.sync 	0;
	ld.shared.u32 	%r126, [%r12+88];
	ld.shared.u32 	%r127, [%r15+2816];
	add.s32 	%r128, %r127, %r126;
	ld.shared.u32 	%r129, [%r14];
	min.s32 	%r130, %r129, %r128;
	st.shared.u32 	[%r14], %r130;
	bar.sync 	0;
	ld.shared.u32 	%r131, [%r12+92];
	ld.shared.u32 	%r132, [%r15+2944];
	add.s32 	%r133, %r132, %r131;
	ld.shared.u32 	%r134, [%r14];
	min.s32 	%r135, %r134, %r133;
	st.shared.u32 	[%r14], %r135;
	bar.sync 	0;
	ld.shared.u32 	%r136, [%r12+96];
	ld.shared.u32 	%r137, [%r15+3072];
	add.s32 	%r138, %r137, %r136;
	ld.shared.u32 	%r139, [%r14];
	min.s32 	%r140, %r139, %r138;
	st.shared.u32 	[%r14], %r140;
	bar.sync 	0;
	ld.shared.u32 	%r141, [%r12+100];
	ld.shared.u32 	%r142, [%r15+3200];
	add.s32 	%r143, %r142, %r141;
	ld.shared.u32 	%r144, [%r14];
	min.s32 	%r145, %r144, %r143;
	st.shared.u32 	[%r14], %r145;
	bar.sync 	0;
	ld.shared.u32 	%r146, [%r12+104];
	ld.shared.u32 	%r147, [%r15+3328];
	add.s32 	%r148, %r147, %r146;
	ld.shared.u32 	%r149, [%r14];
	min.s32 	%r150, %r149, %r148;
	st.shared.u32 	[%r14], %r150;
	bar.sync 	0;
	ld.shared.u32 	%r151, [%r12+108];
	ld.shared.u32 	%r152, [%r15+3456];
	add.s32 	%r153, %r152, %r151;
	ld.shared.u32 	%r154, [%r14];
	min.s32 	%r155, %r154, %r153;
	st.shared.u32 	[%r14], %r155;
	bar.sync 	0;
	ld.shared.u32 	%r156, [%r12+112];
	ld.shared.u32 	%r157, [%r15+3584];
	add.s32 	%r158, %r157, %r156;
	ld.shared.u32 	%r159, [%r14];
	min.s32 	%r160, %r159, %r158;
	st.shared.u32 	[%r14], %r160;
	bar.sync 	0;
	ld.shared.u32 	%r161, [%r12+116];
	ld.shared.u32 	%r162, [%r15+3712];
	add.s32 	%r163, %r162, %r161;
	ld.shared.u32 	%r164, [%r14];
	min.s32 	%r165, %r164, %r163;
	st.shared.u32 	[%r14], %r165;
	bar.sync 	0;
	ld.shared.u32 	%r166, [%r12+120];
	ld.shared.u32 	%r167, [%r15+3840];
	add.s32 	%r168, %r167, %r166;
	ld.shared.u32 	%r169, [%r14];
	min.s32 	%r170, %r169, %r168;
	st.shared.u32 	[%r14], %r170;
	bar.sync 	0;
	ld.shared.u32 	%r171, [%r12+124];
	ld.shared.u32 	%r172, [%r15+3968];
	add.s32 	%r173, %r172, %r171;
	ld.shared.u32 	%r174, [%r14];
	min.s32 	%r175, %r174, %r173;
	st.shared.u32 	[%r14], %r175;
	bar.sync 	0;
	ld.shared.u32 	%r176, [%r14];
	st.global.u32 	[%rd4], %r176;
	ret;

}
	// .globl	_Z9phaseTwoHPii
.visible .entry _Z9phaseTwoHPii(
	.param .u64 .ptr .align 1 _Z9phaseTwoHPii_param_0,
	.param .u32 _Z9phaseTwoHPii_param_1
)
{
	.reg .pred 	%p<5>;
	.reg .b32 	%r<96>;
	.reg .b64 	%rd<21>;
	// demoted variable
	.shared .align 4 .b8 _ZZ9phaseTwoHPiiE5cache[4096];
	ld.param.u64 	%rd3, [_Z9phaseTwoHPii_param_0];
	ld.param.u32 	%r31, [_Z9phaseTwoHPii_param_1];
	cvta.to.global.u64 	%rd1, %rd3;
	shl.b32 	%r93, %r31, 5;
	mov.u32 	%r32, %tid.y;
	add.s32 	%r33, %r93, %r32;
	mov.u32 	%r34, %ctaid.x;
	mov.u32 	%r35, %ntid.x;
	mul.lo.s32 	%r2, %r34, %r35;
	mov.u32 	%r3, %tid.x;
	add.s32 	%r4, %r2, %r3;
	ld.const.u32 	%r5, [d_n];
	mul.lo.s32 	%r6, %r5, %r33;
	add.s32 	%r36, %r6, %r4;
	mul.wide.s32 	%rd4, %r36, 4;
	add.s64 	%rd2, %rd1, %rd4;
	ld.global.u32 	%r37, [%rd2];
	shl.b32 	%r38, %r32, 7;
	mov.u32 	%r39, _ZZ9phaseTwoHPiiE5cache;
	add.s32 	%r40, %r39, %r38;
	shl.b32 	%r41, %r3, 2;
	add.s32 	%r7, %r40, %r41;
	st.shared.u32 	[%r7], %r37;
	bar.sync 	0;
	setp.eq.s32 	%p1, %r93, 2147483616;
	ld.shared.u32 	%r91, [%r7];
	@%p1 bra 	$L__BB1_7;
	add.s32 	%r43, %r93, 32;
	add.s32 	%r44, %r93, 1;
	max.s32 	%r9, %r43, %r44;
	and.b32  	%r10, %r9, 1;
	sub.s32 	%r45, %r93, %r9;
	setp.gt.u32 	%p2, %r45, -8;
	@%p2 bra 	$L__BB1_4;
	mul.lo.s32 	%r46, %r5, %r31;
	shl.b32 	%r47, %r46, 5;
	add.s32 	%r48, %r3, %r47;
	add.s32 	%r88, %r48, %r2;
	shl.b32 	%r12, %r5, 3;
	add.s32 	%r87, %r6, %r93;
	add.s32 	%r49, %r93, %r10;
	sub.s32 	%r86, %r49, %r9;
	mul.wide.s32 	%rd9, %r5, 4;
$L__BB1_3:
	.pragma "nounroll";
	mul.wide.s32 	%rd5, %r87, 4;
	add.s64 	%rd6, %rd1, %rd5;
	ld.global.u32 	%r50, [%rd6];
	mul.wide.s32 	%rd7, %r88, 4;
	add.s64 	%rd8, %rd1, %rd7;
	ld.global.u32 	%r51, [%rd8];
	add.s32 	%r52, %r51, %r50;
	min.s32 	%r53, %r91, %r52;
	ld.global.u32 	%r54, [%rd6+4];
	add.s64 	%rd10, %rd8, %rd9;
	ld.global.u32 	%r55, [%rd10];
	add.s32 	%r56, %r55, %r54;
	min.s32 	%r57, %r53, %r56;
	ld.global.u32 	%r58, [%rd6+8];
	add.s64 	%rd11, %rd10, %rd9;
	ld.global.u32 	%r59, [%rd11];
	add.s32 	%r60, %r59, %r58;
	min.s32 	%r61, %r57, %r60;
	ld.global.u32 	%r62, [%rd6+12];
	add.s64 	%rd12, %rd11, %rd9;
	ld.global.u32 	%r63, [%rd12];
	add.s32 	%r64, %r63, %r62;
	min.s32 	%r65, %r61, %r64;
	ld.global.u32 	%r66, [%rd6+16];
	add.s64 	%rd13, %rd12, %rd9;
	ld.global.u32 	%r67, [%rd13];
	add.s32 	%r68, %r67, %r66;
	min.s32 	%r69, %r65, %r68;
	ld.global.u32 	%r70, [%rd6+20];
	add.s64 	%rd14, %rd13, %rd9;
	ld.global.u32 	%r71, [%rd14];
	add.s32 	%r72, %r71, %r70;
	min.s32 	%r73, %r69, %r72;
	ld.global.u32 	%r74, [%rd6+24];
	add.s64 	%rd15, %rd14, %rd9;
	ld.global.u32 	%r75, [%rd15];
	add.s32 	%r76, %r75, %r74;
	min.s32 	%r77, %r73, %r76;
	ld.global.u32 	%r78, [%rd6+28];
	add.s64 	%rd16, %rd15, %rd9;
	ld.global.u32 	%r79, [%rd16];
	add.s32 	%r80, %r79, %r78;
	min.s32 	%r91, %r77, %r80;
	add.s32 	%r93, %r93, 8;
	add.s32 	%r88, %r88, %r12;
	add.s32 	%r87, %r87, 8;
	add.s32 	%r86, %r86, 8;
	setp.ne.s32 	%p3, %r86, 0;
	@%p3 bra 	$L__BB1_3;
$L__BB1_4:
	setp.eq.s32 	%p4, %r10, 0;
	@%p4 bra 	$L__BB1_6;
	add.s32 	%r81, %r6, %r93;
	mul.wide.s32 	%rd17, %r81, 4;
	add.s64 	%rd18, %rd1, %rd17;
	ld.global.u32 	%r82, [%rd18];
	mad.lo.s32 	%r83, %r5, %r93, %r4;
	mul.wide.s32 	%rd19, %r83, 4;
	add.s64 	%rd20, %rd1, %rd19;
	ld.global.u32 	%r84, [%rd20];
	add.s32 	%r85, %r84, %r82;
	min.s32 	%r91, %r91, %r85;
$L__BB1_6:
	st.shared.u32 	[%r7], %r91;
$L__BB1_7:
	st.global.u32 	[%rd2], %r91;
	ret;

}
	// .globl	_Z9phaseTwoVPii
.visible .entry _Z9phaseTwoVPii(
	.param .u64 .ptr .align 1 _Z9phaseTwoVPii_param_0,
	.param .u32 _Z9phaseTwoVPii_param_1
)
{
	.reg .pred 	%p<5>;
	.reg .b32 	%r<94>;
	.reg .b64 	%rd<21>;
	// demoted variable
	.shared .align 4 .b8 _ZZ9phaseTwoVPiiE5cache[4096];
	ld.param.u64 	%rd3, [_Z9phaseTwoVPii_param_0];
	ld.param.u32 	%r30, [_Z9phaseTwoVPii_param_1];
	cvta.to.global.u64 	%rd1, %rd3;
	mov.u32 	%r31, %ctaid.y;
	mov.u32 	%r32, %ntid.y;
	mov.u32 	%r33, %tid.y;
	mad.lo.s32 	%r34, %r31, %r32, %r33;
	shl.b32 	%r91, %r30, 5;
	mov.u32 	%r2, %tid.x;
	add.s32 	%r3, %r91, %r2;
	ld.const.u32 	%r4, [d_n];
	mul.lo.s32 	%r5, %r4, %r34;
	add.s32 	%r35, %r5, %r3;
	mul.wide.s32 	%rd4, %r35, 4;
	add.s64 	%rd2, %rd1, %rd4;
	ld.global.u32 	%r36, [%rd2];
	shl.b32 	%r37, %r33, 7;
	mov.u32 	%r38, _ZZ9phaseTwoVPiiE5cache;
	add.s32 	%r39, %r38, %r37;
	shl.b32 	%r40, %r2, 2;
	add.s32 	%r6, %r39, %r40;
	st.shared.u32 	[%r6], %r36;
	bar.sync 	0;
	setp.eq.s32 	%p1, %r91, 2147483616;
	ld.shared.u32 	%r89, [%r6];
	@%p1 bra 	$L__BB2_7;
	add.s32 	%r42, %r91, 32;
	add.s32 	%r43, %r91, 1;
	max.s32 	%r8, %r42, %r43;
	and.b32  	%r9, %r8, 1;
	sub.s32 	%r44, %r91, %r8;
	setp.gt.u32 	%p2, %r44, -8;
	@%p2 bra 	$L__BB2_4;
	shl.b32 	%r45, %r4, 5;
	add.s32 	%r46, %r45, 32;
	mad.lo.s32 	%r86, %r30, %r46, %r2;
	shl.b32 	%r11, %r4, 3;
	add.s32 	%r85, %r5, %r91;
	add.s32 	%r47, %r91, %r9;
	sub.s32 	%r84, %r47, %r8;
	mul.wide.s32 	%rd9, %r4, 4;
$L__BB2_3:
	.pragma "nounroll";
	mul.wide.s32 	%rd5, %r85, 4;
	add.s64 	%rd6, %rd1, %rd5;
	ld.global.u32 	%r48, [%rd6];
	mul.wide.s32 	%rd7, %r86, 4;
	add.s64 	%rd8, %rd1, %rd7;
	ld.global.u32 	%r49, [%rd8];
	add.s32 	%r50, %r49, %r48;
	min.s32 	%r51, %r89, %r50;
	ld.global.u32 	%r52, [%rd6+4];
	add.s64 	%rd10, %rd8, %rd9;
	ld.global.u32 	%r53, [%rd10];
	add.s32 	%r54, %r53, %r52;
	min.s32 	%r55, %r51, %r54;
	ld.global.u32 	%r56, [%rd6+8];
	add.s64 	%rd11, %rd10, %rd9;
	ld.global.u32 	%r57, [%rd11];
	add.s32 	%r58, %r57, %r56;
	min.s32 	%r59, %r55, %r58;
	ld.global.u32 	%r60, [%rd6+12];
	add.s64 	%rd12, %rd11, %rd9;
	ld.global.u32 	%r61, [%rd12];
	add.s32 	%r62, %r61, %r60;
	min.s32 	%r63, %r59, %r62;
	ld.global.u32 	%r64, [%rd6+16];
	add.s64 	%rd13, %rd12, %rd9;
	ld.global.u32 	%r65, [%rd13];
	add.s32 	%r66, %r65, %r64;
	min.s32 	%r67, %r63, %r66;
	ld.global.u32 	%r68, [%rd6+20];
	add.s64 	%rd14, %rd13, %rd9;
	ld.global.u32 	%r69, [%rd14];
	add.s32 	%r70, %r69, %r68;
	min.s32 	%r71, %r67, %r70;
	ld.global.u32 	%r72, [%rd6+24];
	add.s64 	%rd15, %rd14, %rd9;
	ld.global.u32 	%r73, [%rd15];
	add.s32 	%r74, %r73, %r72;
	min.s32 	%r75, %r71, %r74;
	ld.global.u32 	%r76, [%rd6+28];
	add.s64 	%rd16, %rd15, %rd9;
	ld.global.u32 	%r77, [%rd16];
	add.s32 	%r78, %r77, %r76;
	min.s32 	%r89, %r75, %r78;
	add.s32 	%r91, %r91, 8;
	add.s32 	%r86, %r86, %r11;
	add.s32 	%r85, %r85, 8;
	add.s32 	%r84, %r84, 8;
	setp.ne.s32 	%p3, %r84, 0;
	@%p3 bra 	$L__BB2_3;
$L__BB2_4:
	setp.eq.s32 	%p4, %r9, 0;
	@%p4 bra 	$L__BB2_6;
	add.s32 	%r79, %r5, %r91;
	mul.wide.s32 	%rd17, %r79, 4;
	add.s64 	%rd18, %rd1, %rd17;
	ld.global.u32 	%r80, [%rd18];
	mad.lo.s32 	%r81, %r4, %r91, %r3;
	mul.wide.s32 	%rd19, %r81, 4;
	add.s64 	%rd20, %rd1, %rd19;
	ld.global.u32 	%r82, [%rd20];
	add.s32 	%r83, %r82, %r80;
	min.s32 	%r89, %r89, %r83;
$L__BB2_6:
	st.shared.u32 	[%r6], %r89;
$L__BB2_7:
	st.global.u32 	[%rd2], %r89;
	ret;

}
	// .globl	_Z8phaseTriPii
.visible .entry _Z8phaseTriPii(
	.param .u64 .ptr .align 1 _Z8phaseTriPii_param_0,
	.param .u32 _Z8phaseTriPii_param_1
)
{
	.reg .pred 	%p<5>;
	.reg .b32 	%r<299>;
	.reg .b64 	%rd<24>;
	// demoted variable
	.shared .align 4 .b8 _ZZ8phaseTriPiiE5cache[4096];
	// demoted variable
	.shared .align 4 .b8 _ZZ8phaseTriPiiE11cache_row_k[4096];
	// demoted variable
	.shared .align 4 .b8 _ZZ8phaseTriPiiE11cache_k_col[4096];
	ld.param.u64 	%rd2, [_Z8phaseTriPii_param_0];
	ld.param.u32 	%r67, [_Z8phaseTriPii_param_1];
	cvta.to.global.u64 	%rd3, %rd2;
	mov.u32 	%r68, %ctaid.y;
	mov.u32 	%r69, %ntid.y;
	mov.u32 	%r70, %tid.y;
	mad.lo.s32 	%r71, %r68, %r69, %r70;
	mov.u32 	%r72, %ctaid.x;
	mov.u32 	%r73, %ntid.x;
	mov.u32 	%r74, %tid.x;
	mad.lo.s32 	%r75, %r72, %r73, %r74;
	shl.b32 	%r76, %r75, 1;
	shl.b32 	%r77, %r70, 1;
	shl.b32 	%r78, %r74, 1;
	ld.const.u32 	%r79, [d_n];
	shl.b32 	%r80, %r67, 5;
	mul.lo.s32 	%r81, %r71, %r79;
	shl.b32 	%r82, %r81, 1;
	add.s32 	%r83, %r80, %r82;
	add.s32 	%r84, %r77, %r80;
	shl.b32 	%r85, %r70, 8;
	mov.u32 	%r86, _ZZ8phaseTriPiiE11cache_k_col;
	mov.u32 	%r87, _ZZ8phaseTriPiiE11cache_row_k;
	add.s32 	%r88, %r87, %r85;
	mov.u32 	%r89, _ZZ8phaseTriPiiE5cache;
	add.s32 	%r90, %r89, %r85;
	add.s32 	%r91, %r82, %r76;
	mul.wide.s32 	%rd4, %r91, 4;
	add.s64 	%rd1, %rd3, %rd4;
	ld.global.u32 	%r92, [%rd1];
	shl.b32 	%r93, %r74, 3;
	add.s32 	%r94, %r90, %r93;
	st.shared.u32 	[%r94], %r92;
	add.s32 	%r95, %r78, %r83;
	mul.wide.s32 	%rd5, %r95, 4;
	add.s64 	%rd6, %rd3, %rd5;
	ld.global.u32 	%r96, [%rd6];
	add.s32 	%r97, %r88, %r93;
	st.shared.u32 	[%r97], %r96;
	mad.lo.s32 	%r98, %r79, %r84, %r76;
	mul.wide.s32 	%rd7, %r98, 4;
	add.s64 	%rd8, %rd3, %rd7;
	ld.global.u32 	%r99, [%rd8];
	add.s32 	%r100, %r86, %r93;
	add.s32 	%r101, %r100, %r85;
	st.shared.u32 	[%r101], %r99;
	cvt.s64.s32 	%rd9, %r82;
	cvt.s64.s32 	%rd10, %r76;
	add.s64 	%rd11, %rd9, %rd10;
	shl.b64 	%rd12, %rd11, 2;
	add.s64 	%rd13, %rd3, %rd12;
	ld.global.u32 	%r102, [%rd13+4];
	st.shared.u32 	[%r94+4], %r102;
	ld.global.u32 	%r103, [%rd6+4];
	st.shared.u32 	[%r97+4], %r103;
	ld.global.u32 	%r104, [%rd8+4];
	st.shared.u32 	[%r101+4], %r104;
	add.s32 	%r105, %r82, %r79;
	mul.wide.s32 	%rd14, %r79, 4;
	add.s64 	%rd15, %rd1, %rd14;
	ld.global.u32 	%r106, [%rd15];
	st.shared.u32 	[%r94+128], %r106;
	add.s64 	%rd16, %rd6, %rd14;
	ld.global.u32 	%r107, [%rd16];
	st.shared.u32 	[%r97+128], %r107;
	add.s64 	%rd17, %rd8, %rd14;
	ld.global.u32 	%r108, [%rd17];
	st.shared.u32 	[%r101+128], %r108;
	cvt.s64.s32 	%rd18, %r105;
	add.s64 	%rd19, %rd18, %rd10;
	shl.b64 	%rd20, %rd19, 2;
	add.s64 	%rd21, %rd3, %rd20;
	ld.global.u32 	%r109, [%rd21+4];
	st.shared.u32 	[%r94+132], %r109;
	ld.global.u32 	%r110, [%rd16+4];
	st.shared.u32 	[%r97+132], %r110;
	ld.global.u32 	%r111, [%rd17+4];
	st.shared.u32 	[%r101+132], %r111;
	bar.sync 	0;
	ld.shared.u32 	%r1, [%r100];
	ld.shared.u32 	%r2, [%r100+128];
	ld.shared.u32 	%r3, [%r100+256];
	ld.shared.u32 	%r4, [%r100+384];
	ld.shared.u32 	%r5, [%r100+512];
	ld.shared.u32 	%r6, [%r100+640];
	ld.shared.u32 	%r7, [%r100+768];
	ld.shared.u32 	%r8, [%r100+896];
	ld.shared.u32 	%r9, [%r100+1024];
	ld.shared.u32 	%r10, [%r100+1152];
	ld.shared.u32 	%r11, [%r100+1280];
	ld.shared.u32 	%r12, [%r100+1408];
	ld.shared.u32 	%r13, [%r100+1536];
	ld.shared.u32 	%r14, [%r100+1664];
	ld.shared.u32 	%r15, [%r100+1792];
	ld.shared.u32 	%r16, [%r100+1920];
	ld.shared.u32 	%r17, [%r100+2048];
	ld.shared.u32 	%r18, [%r100+2176];
	ld.shared.u32 	%r19, [%r100+2304];
	ld.shared.u32 	%r20, [%r100+2432];
	ld.shared.u32 	%r21, [%r100+2560];
	ld.shared.u32 	%r22, [%r100+2688];
	ld.shared.u32 	%r23, [%r100+2816];
	ld.shared.u32 	%r24, [%r100+2944];
	ld.shared.u32 	%r25, [%r100+3072];
	ld.shared.u32 	%r26, [%r100+3200];
	ld.shared.u32 	%r27, [%r100+3328];
	ld.shared.u32 	%r28, [%r100+3456];
	ld.shared.u32 	%r29, [%r100+3584];
	ld.shared.u32 	%r30, [%r100+3712];
	ld.shared.u32 	%r31, [%r100+3840];
	ld.shared.u32 	%r32, [%r100+3968];
	ld.shared.u32 	%r33, [%r100+4];
	ld.shared.u32 	%r34, [%r100+132];
	ld.shared.u32 	%r35, [%r100+260];
	ld.shared.u32 	%r36, [%r100+388];
	ld.shared.u32 	%r37, [%r100+516];
	ld.shared.u32 	%r38, [%r100+644];
	ld.shared.u32 	%r39, [%r100+772];
	ld.shared.u32 	%r40, [%r100+900];
	ld.shared.u32 	%r41, [%r100+1028];
	ld.shared.u32 	%r42, [%r100+1156];
	ld.shared.u32 	%r43, [%r100+1284];
	ld.shared.u32 	%r44, [%r100+1412];
	ld.shared.u32 	%r45, [%r100+1540];
	ld.shared.u32 	%r46, [%r100+1668];
	ld.shared.u32 	%r47, [%r100+1796];
	ld.shared.u32 	%r48, [%r100+1924];
	ld.shared.u32 	%r49, [%r100+2052];
	ld.shared.u32 	%r50, [%r100+2180];
	ld.shared.u32 	%r51, [%r100+2308];
	ld.shared.u32 	%r52, [%r100+2436];
	ld.shared.u32 	%r53, [%r100+2564];
	ld.shared.u32 	%r54, [%r100+2692];
	ld.shared.u32 	%r55, [%r100+2820];
	ld.shared.u32 	%r56, [%r100+2948];
	ld.shared.u32 	%r57, [%r100+3076];
	ld.shared.u32 	%r58, [%r100+3204];
	ld.shared.u32 	%r59, [%r100+3332];
	ld.shared.u32 	%r60, [%r100+3460];
	ld.shared.u32 	%r61, [%r100+3588];
	ld.shared.u32 	%r62, [%r100+3716];
	ld.shared.u32 	%r63, [%r100+3844];
	ld.shared.u32 	%r64, [%r100+3972];
	mov.b32 	%r298, 0;
	mov.pred 	%p4, -1;
$L__BB3_1:
	mov.pred 	%p1, %p4;
	mov.u32 	%r113, %tid.y;
	shl.b32 	%r114, %r113, 8;
	mov.u32 	%r115, _ZZ8phaseTriPiiE11cache_row_k;
	add.s32 	%r116, %r115, %r114;
	add.s32 	%r117, %r116, %r298;
	mov.u32 	%r118, _ZZ8phaseTriPiiE5cache;
	add.s32 	%r119, %r118, %r114;
	add.s32 	%r120, %r119, %r298;
	mov.u32 	%r121, %tid.x;
	shl.b32 	%r122, %r121, 3;
	add.s32 	%r123, %r120, %r122;
	ld.shared.u32 	%r124, [%r123];
	ld.shared.u32 	%r125, [%r117];
	add.s32 	%r126, %r1, %r125;
	min.s32 	%r127, %r124, %r126;
	ld.shared.u32 	%r128, [%r117+4];
	add.s32 	%r129, %r2, %r128;
	min.s32 	%r130, %r127, %r129;
	ld.shared.u32 	%r131, [%r117+8];
	add.s32 	%r132, %r3, %r131;
	min.s32 	%r133, %r130, %r132;
	ld.shared.u32 	%r134, [%r117+12];
	add.s32 	%r135, %r4, %r134;
	min.s32 	%r136, %r133, %r135;
	ld.shared.u32 	%r137, [%r117+16];
	add.s32 	%r138, %r5, %r137;
	min.s32 	%r139, %r136, %r138;
	ld.shared.u32 	%r140, [%r117+20];
	add.s32 	%r141, %r6, %r140;
	min.s32 	%r142, %r139, %r141;
	ld.shared.u32 	%r143, [%r117+24];
	add.s32 	%r144, %r7, %r143;
	min.s32 	%r145, %r142, %r144;
	ld.shared.u32 	%r146, [%r117+28];
	add.s32 	%r147, %r8, %r146;
	min.s32 	%r148, %r145, %r147;
	ld.shared.u32 	%r149, [%r117+32];
	add.s32 	%r150, %r9, %r149;
	min.s32 	%r151, %r148, %r150;
	ld.shared.u32 	%r152, [%r117+36];
	add.s32 	%r153, %r10, %r152;
	min.s32 	%r154, %r151, %r153;
	ld.shared.u32 	%r155, [%r117+40];
	add.s32 	%r156, %r11, %r155;
	min.s32 	%r157, %r154, %r156;
	ld.shared.u32 	%r158, [%r117+44];
	add.s32 	%r159, %r12, %r158;
	min.s32 	%r160, %r157, %r159;
	ld.shared.u32 	%r161, [%r117+48];
	add.s32 	%r162, %r13, %r161;
	min.s32 	%r163, %r160, %r162;
	ld.shared.u32 	%r164, [%r117+52];
	add.s32 	%r165, %r14, %r164;
	min.s32 	%r166, %r163, %r165;
	ld.shared.u32 	%r167, [%r117+56];
	add.s32 	%r168, %r15, %r167;
	min.s32 	%r169, %r166, %r168;
	ld.shared.u32 	%r170, [%r117+60];
	add.s32 	%r171, %r16, %r170;
	min.s32 	%r172, %r169, %r171;
	ld.shared.u32 	%r173, [%r117+64];
	add.s32 	%r174, %r17, %r173;
	min.s32 	%r175, %r172, %r174;
	ld.shared.u32 	%r176, [%r117+68];
	add.s32 	%r177, %r18, %r176;
	min.s32 	%r178, %r175, %r177;
	ld.shared.u32 	%r179, [%r117+72];
	add.s32 	%r180, %r19, %r179;
	min.s32 	%r181, %r178, %r180;
	ld.shared.u32 	%r182, [%r117+76];
	add.s32 	%r183, %r20, %r182;
	min.s32 	%r184, %r181, %r183;
	ld.shared.u32 	%r185, [%r117+80];
	add.s32 	%r186, %r21, %r185;
	min.s32 	%r187, %r184, %r186;
	ld.shared.u32 	%r188, [%r117+84];
	add.s32 	%r189, %r22, %r188;
	min.s32 	%r190, %r187, %r189;
	ld.shared.u32 	%r191, [%r117+88];
	add.s32 	%r192, %r23, %r191;
	min.s32 	%r193, %r190, %r192;
	ld.shared.u32 	%r194, [%r117+92];
	add.s32 	%r195, %r24, %r194;
	min.s32 	%r196, %r193, %r195;
	ld.shared.u32 	%r197, [%r117+96];
	add.s32 	%r198, %r25, %r197;
	min.s32 	%r199, %r196, %r198;
	ld.shared.u32 	%r200, [%r117+100];
	add.s32 	%r201, %r26, %r200;
	min.s32 	%r202, %r199, %r201;
	ld.shared.u32 	%r203, [%r117+104];
	add.s32 	%r204, %r27, %r203;
	min.s32 	%r205, %r202, %r204;
	ld.shared.u32 	%r206, [%r117+108];
	add.s32 	%r207, %r28, %r206;
	min.s32 	%r208, %r205, %r207;
	ld.shared.u32 	%r209, [%r117+112];
	add.s32 	%r210, %r29, %r209;
	min.s32 	%r211, %r208, %r210;
	ld.shared.u32 	%r212, [%r117+116];
	add.s32 	%r213, %r30, %r212;
	min.s32 	%r214, %r211, %r213;
	ld.shared.u32 	%r215, [%r117+120];
	add.s32 	%r216, %r31, %r215;
	min.s32 	%r217, %r214, %r216;
	ld.shared.u32 	%r218, [%r117+124];
	add.s32 	%r219, %r32, %r218;
	min.s32 	%r220, %r217, %r219;
	st.shared.u32 	[%r123], %r220;
	ld.shared.u32 	%r221, [%r123+4];
	add.s32 	%r222, %r33, %r125;
	min.s32 	%r223, %r221, %r222;
	add.s32 	%r224, %r34, %r128;
	min.s32 	%r225, %r223, %r224;
	add.s32 	%r226, %r35, %r131;
	min.s32 	%r227, %r225, %r226;
	add.s32 	%r228, %r36, %r134;
	min.s32 	%r229, %r227, %r228;
	add.s32 	%r230, %r37, %r137;
	min.s32 	%r231, %r229, %r230;
	add.s32 	%r232, %r38, %r140;
	min.s32 	%r233, %r231, %r232;
	add.s32 	%r234, %r39, %r143;
	min.s32 	%r235, %r233, %r234;
	add.s32 	%r236, %r40, %r146;
	min.s32 	%r237, %r235, %r236;
	add.s32 	%r238, %r41, %r149;
	min.s32 	%r239, %r237, %r238;
	add.s32 	%r240, %r42, %r152;
	min.s32 	%r241, %r239, %r240;
	add.s32 	%r242, %r43, %r155;
	min.s32 	%r243, %r241, %r242;
	add.s32 	%r244, %r44, %r158;
	min.s32 	%r245, %r243, %r244;
	add.s32 	%r246, %r45, %r161;
	min.s32 	%r247, %r245, %r246;
	add.s32 	%r248, %r46, %r164;
	min.s32 	%r249, %r247, %r248;
	add.s32 	%r250, %r47, %r167;
	min.s32 	%r251, %r249, %r250;
	add.s32 	%r252, %r48, %r170;
	min.s32 	%r253, %r251, %r252;
	add.s32 	%r254, %r49, %r173;
	min.s32 	%r255, %r253, %r254;
	add.s32 	%r256, %r50, %r176;
	min.s32 	%r257, %r255, %r256;
	add.s32 	%r258, %r51, %r179;
	min.s32 	%r259, %r257, %r258;
	add.s32 	%r260, %r52, %r182;
	min.s32 	%r261, %r259, %r260;
	add.s32 	%r262, %r53, %r185;
	min.s32 	%r263, %r261, %r262;
	add.s32 	%r264, %r54, %r188;
	min.s32 	%r265, %r263, %r264;
	add.s32 	%r266, %r55, %r191;
	min.s32 	%r267, %r265, %r266;
	add.s32 	%r268, %r56, %r194;
	min.s32 	%r269, %r267, %r268;
	add.s32 	%r270, %r57, %r197;
	min.s32 	%r271, %r269, %r270;
	add.s32 	%r272, %r58, %r200;
	min.s32 	%r273, %r271, %r272;
	add.s32 	%r274, %r59, %r203;
	min.s32 	%r275, %r273, %r274;
	add.s32 	%r276, %r60, %r206;
	min.s32 	%r277, %r275, %r276;
	add.s32 	%r278, %r61, %r209;
	min.s32 	%r279, %r277, %r278;
	add.s32 	%r280, %r62, %r212;
	min.s32 	%r281, %r279, %r280;
	add.s32 	%r282, %r63, %r215;
	min.s32 	%r283, %r281, %r282;
	add.s32 	%r284, %r64, %r218;
	min.s32 	%r285, %r283, %r284;
	st.shared.u32 	[%r123+4], %r285;
	mov.b32 	%r298, 128;
	mov.pred 	%p4, 0;
	@%p1 bra 	$L__BB3_1;
	add.s32 	%r292, %r119, %r122;
	ld.shared.u32 	%r293, [%r292];
	st.global.u32 	[%rd1], %r293;
	ld.shared.u32 	%r294, [%r292+4];
	st.global.u32 	[%rd1+4], %r294;
	ld.shared.u32 	%r295, [%r292+128];
	ld.const.u32 	%r296, [d_n];
	mul.wide.s32 	%rd22, %r296, 4;
	add.s64 	%rd23, %rd1, %rd22;
	st.global.u32 	[%rd23], %r295;
	ld.shared.u32 	%r297, [%r292+132];
	st.global.u32 	[%rd23+4], %r297;
	ret;

}


// ===== COMPILED SASS (sm_100) =====

	.target	sm_100

	.elftype	@"ET_EXEC"


//--------------------- .note.nv.tkinfo           --------------------------
	.section	.note.nv.tkinfo,"",@"SHT_NOTE"
	.sectionflags	@"SHF_NOTE_NV_TKINFO"
	.tkinfo
        /*0018*/ 	.word	0x00000002
        /*0030*/ 	.string	""
        /*0030*/ 	.string	"ptxas"
        /*0030*/ 	.string	"Cuda compilation tools, release 13.0, V13.0.88"
        /*0030*/ 	.string	"Build cuda_13.0.r13.0/compiler.36424714_0"
        /*0030*/ 	.string	"-arch sm_100 -m 64 "



//--------------------- .note.nv.cuinfo           --------------------------
	.section	.note.nv.cuinfo,"",@"SHT_NOTE"
	.sectionflags	@"SHF_NOTE_NV_CUINFO"
        /*0018*/ 	.short	0x0002
        /*001a*/ 	.short	0x0064
        /*001c*/ 	.short	0x0082
	.zero		2


//--------------------- .nv.info                  --------------------------
	.section	.nv.info,"",@"SHT_CUDA_INFO"
	.align	4


	//----- nvinfo : EIATTR_REGCOUNT
	.align		4
        /*0000*/ 	.byte	0x04, 0x2f
        /*0002*/ 	.short	(.L_2 - .L_1)
	.align		4
.L_1:
        /*0004*/ 	.word	index@(_Z8phaseOnePii)
        /*0008*/ 	.word	0x0000000e


	//----- nvinfo : EIATTR_FRAME_SIZE
	.align		4
.L_2:
        /*000c*/ 	.byte	0x04, 0x11
        /*000e*/ 	.short	(.L_4 - .L_3)
	.align		4
.L_3:
        /*0010*/ 	.word	index@(_Z8phaseOnePii)
        /*0014*/ 	.word	0x00000000


	//----- nvinfo : EIATTR_REGCOUNT
	.align		4
.L_4:
        /*0018*/ 	.byte	0x04, 0x2f
        /*001a*/ 	.short	(.L_6 - .L_5)
	.align		4
.L_5:
        /*001c*/ 	.word	index@(_Z9phaseTwoHPii)
        /*0020*/ 	.word	0x00000020


	//----- nvinfo : EIATTR_FRAME_SIZE
	.align		4
.L_6:
        /*0024*/ 	.byte	0x04, 0x11
        /*0026*/ 	.short	(.L_8 - .L_7)
	.align		4
.L_7:
        /*0028*/ 	.word	index@(_Z9phaseTwoHPii)
        /*002c*/ 	.word	0x00000000


	//----- nvinfo : EIATTR_REGCOUNT
	.align		4
.L_8:
        /*0030*/ 	.byte	0x04, 0x2f
        /*0032*/ 	.short	(.L_10 - .L_9)
	.align		4
.L_9:
        /*0034*/ 	.word	index@(_Z9phaseTwoVPii)
        /*0038*/ 	.word	0x00000020


	//----- nvinfo : EIATTR_FRAME_SIZE
	.align		4
.L_10:
        /*003c*/ 	.byte	0x04, 0x11
        /*003e*/ 	.short	(.L_12 - .L_11)
	.align		4
.L_11:
        /*0040*/ 	.word	index@(_Z9phaseTwoVPii)
        /*0044*/ 	.word	0x00000000


	//----- nvinfo : EIATTR_REGCOUNT
	.align		4
.L_12:
        /*0048*/ 	.byte	0x04, 0x2f
        /*004a*/ 	.short	(.L_14 - .L_13)
	.align		4
.L_13:
        /*004c*/ 	.word	index@(_Z8phaseTriPii)
        /*0050*/ 	.word	0x0000005c


	//----- nvinfo : EIATTR_FRAME_SIZE
	.align		4
.L_14:
        /*0054*/ 	.byte	0x04, 0x11
        /*0056*/ 	.short	(.L_16 - .L_15)
	.align		4
.L_15:
        /*0058*/ 	.word	index@(_Z8phaseTriPii)
        /*005c*/ 	.word	0x00000000


	//----- nvinfo : EIATTR_MIN_STACK_SIZE
	.align		4
.L_16:
        /*0060*/ 	.byte	0x04, 0x12
        /*0062*/ 	.short	(.L_18 - .L_17)
	.align		4
.L_17:
        /*0064*/ 	.word	index@(_Z8phaseTriPii)
        /*0068*/ 	.word	0x00000000


	//----- nvinfo : EIATTR_MIN_STACK_SIZE
	.align		4
.L_18:
        /*006c*/ 	.byte	0x04, 0x12
        /*006e*/ 	.short	(.L_20 - .L_19)
	.align		4
.L_19:
        /*0070*/ 	.word	index@(_Z9phaseTwoVPii)
        /*0074*/ 	.word	0x00000000


	//----- nvinfo : EIATTR_MIN_STACK_SIZE
	.align		4
.L_20:
        /*0078*/ 	.byte	0x04, 0x12
        /*007a*/ 	.short	(.L_22 - .L_21)
	.align		4
.L_21:
        /*007c*/ 	.word	index@(_Z9phaseTwoHPii)
        /*0080*/ 	.word	0x00000000


	//----- nvinfo : EIATTR_MIN_STACK_SIZE
	.align		4
.L_22:
        /*0084*/ 	.byte	0x04, 0x12
        /*0086*/ 	.short	(.L_24 - .L_23)
	.align		4
.L_23:
        /*0088*/ 	.word	index@(_Z8phaseOnePii)
        /*008c*/ 	.word	0x00000000
.L_24:


//--------------------- .nv.compat                --------------------------
	.section	.nv.compat,"",@"SHT_CUDA_COMPAT_INFO"
	.align	4
        /*0000*/ 	.byte	0x02, 0x09, 0x00, 0x00, 0x02, 0x02, 0x01, 0x00, 0x02, 0x05, 0x05, 0x00, 0x03, 0x07, 0x01, 0x01
        /*0010*/ 	.byte	0x02, 0x03, 0x00, 0x00, 0x02, 0x06, 0x01, 0x00, 0x04, 0x0b, 0x08, 0x00, 0x09, 0x00, 0x00, 0x00
        /*0020*/ 	.byte	0x00, 0x00, 0x00, 0x00


//--------------------- .nv.info._Z8phaseTriPii   --------------------------
	.section	.nv.info._Z8phaseTriPii,"",@"SHT_CUDA_INFO"
	.sectionflags	@""
	.align	4


	//----- nvinfo : EIATTR_CUDA_API_VERSION
	.align		4
        /*0000*/ 	.byte	0x04, 0x37
        /*0002*/ 	.short	(.L_26 - .L_25)
.L_25:
        /*0004*/ 	.word	0x00000082


	//----- nvinfo : EIATTR_KPARAM_INFO
	.align		4
.L_26:
        /*0008*/ 	.byte	0x04, 0x17
        /*000a*/ 	.short	(.L_28 - .L_27)
.L_27:
        /*000c*/ 	.word	0x00000000
        /*0010*/ 	.short	0x0001
        /*0012*/ 	.short	0x0008
        /*0014*/ 	.byte	0x00, 0xf0, 0x11, 0x00


	//----- nvinfo : EIATTR_KPARAM_INFO
	.align		4
.L_28:
        /*0018*/ 	.byte	0x04, 0x17
        /*001a*/ 	.short	(.L_30 - .L_29)
.L_29:
        /*001c*/ 	.word	0x00000000
        /*0020*/ 	.short	0x0000
        /*0022*/ 	.short	0x0000
        /*0024*/ 	.byte	0x00, 0xf5, 0x21, 0x00


	//----- nvinfo : EIATTR_SPARSE_MMA_MASK
	.align		4
.L_30:
        /*0028*/ 	.byte	0x03, 0x50
        /*002a*/ 	.short	0x0000


	//----- nvinfo : EIATTR_MAXREG_COUNT
	.align		4
        /*002c*/ 	.byte	0x03, 0x1b
        /*002e*/ 	.short	0x00ff


	//----- nvinfo : EIATTR_NUM_BARRIERS
	.align		4
        /*0030*/ 	.byte	0x02, 0x4c
        /*0032*/ 	.byte	0x01
	.zero		1


	//----- nvinfo : EIATTR_MERCURY_ISA_VERSION
	.align		4
        /*0034*/ 	.byte	0x03, 0x5f
        /*0036*/ 	.short	0x0101


	//----- nvinfo : EIATTR_VRC_CTA_INIT_COUNT
	.align		4
        /*0038*/ 	.byte	0x02, 0x4a
	.zero		1
	.zero		1


	//----- nvinfo : EIATTR_EXIT_INSTR_OFFSETS
	.align		4
        /*003c*/ 	.byte	0x04, 0x1c
        /*003e*/ 	.short	(.L_32 - .L_31)


	//   ....[0]....
.L_31:
        /*0040*/ 	.word	0x00000c70


	//----- nvinfo : EIATTR_CBANK_PARAM_SIZE
	.align		4
.L_32:
        /*0044*/ 	.byte	0x03, 0x19
        /*0046*/ 	.short	0x000c


	//----- nvinfo : EIATTR_PARAM_CBANK
	.align		4
        /*0048*/ 	.byte	0x04, 0x0a
        /*004a*/ 	.short	(.L_34 - .L_33)
	.align		4
.L_33:
        /*004c*/ 	.word	index@(.nv.constant0._Z8phaseTriPii)
        /*0050*/ 	.short	0x0380
        /*0052*/ 	.short	0x000c


	//----- nvinfo : EIATTR_SW_WAR
	.align		4
.L_34:
        /*0054*/ 	.byte	0x04, 0x36
        /*0056*/ 	.short	(.L_36 - .L_35)
.L_35:
        /*0058*/ 	.word	0x00000008
.L_36:


//--------------------- .nv.info._Z9phaseTwoVPii  --------------------------
	.section	.nv.info._Z9phaseTwoVPii,"",@"SHT_CUDA_INFO"
	.sectionflags	@""
	.align	4


	//----- nvinfo : EIATTR_CUDA_API_VERSION
	.align		4
        /*0000*/ 	.byte	0x04, 0x37
        /*0002*/ 	.short	(.L_38 - .L_37)
.L_37:
        /*0004*/ 	.word	0x00000082


	//----- nvinfo : EIATTR_KPARAM_INFO
	.align		4
.L_38:
        /*0008*/ 	.byte	0x04, 0x17
        /*000a*/ 	.short	(.L_40 - .L_39)
.L_39:
        /*000c*/ 	.word	0x00000000
        /*0010*/ 	.short	0x0001
        /*0012*/ 	.short	0x0008
        /*0014*/ 	.byte	0x00, 0xf0, 0x11, 0x00


	//----- nvinfo : EIATTR_KPARAM_INFO
	.align		4
.L_40:
        /*0018*/ 	.byte	0x04, 0x17
        /*001a*/ 	.short	(.L_42 - .L_41)
.L_41:
        /*001c*/ 	.word	0x00000000
        /*0020*/ 	.short	0x0000
        /*0022*/ 	.short	0x0000
        /*0024*/ 	.byte	0x00, 0xf5, 0x21, 0x00


	//----- nvinfo : EIATTR_SPARSE_MMA_MASK
	.align		4
.L_42:
        /*0028*/ 	.byte	0x03, 0x50
        /*002a*/ 	.short	0x0000


	//----- nvinfo : EIATTR_MAXREG_COUNT
	.align		4
        /*002c*/ 	.byte	0x03, 0x1b
        /*002e*/ 	.short	0x00ff


	//----- nvinfo : EIATTR_NUM_BARRIERS
	.align		4
        /*0030*/ 	.byte	0x02, 0x4c
        /*0032*/ 	.byte	0x01
	.zero		1


	//----- nvinfo : EIATTR_MERCURY_ISA_VERSION
	.align		4
        /*0034*/ 	.byte	0x03, 0x5f
        /*0036*/ 	.short	0x0101


	//----- nvinfo : EIATTR_VRC_CTA_INIT_COUNT
	.align		4
        /*0038*/ 	.byte	0x02, 0x4a
	.zero		1
	.zero		1


	//----- nvinfo : EIATTR_EXIT_INSTR_OFFSETS
	.align		4
        /*003c*/ 	.byte	0x04, 0x1c
        /*003e*/ 	.short	(.L_44 - .L_43)


	//   ....[0]....
.L_43:
        /*0040*/ 	.word	0x00000560


	//----- nvinfo : EIATTR_CBANK_PARAM_SIZE
	.align		4
.L_44:
        /*0044*/ 	.byte	0x03, 0x19
        /*0046*/ 	.short	0x000c


	//----- nvinfo : EIATTR_PARAM_CBANK
	.align		4
        /*0048*/ 	.byte	0x04, 0x0a
        /*004a*/ 	.short	(.L_46 - .L_45)
	.align		4
.L_45:
        /*004c*/ 	.word	index@(.nv.constant0._Z9phaseTwoVPii)
        /*0050*/ 	.short	0x0380
        /*0052*/ 	.short	0x000c


	//----- nvinfo : EIATTR_SW_WAR
	.align		4
.L_46:
        /*0054*/ 	.byte	0x04, 0x36
        /*0056*/ 	.short	(.L_48 - .L_47)
.L_47:
        /*0058*/ 	.word	0x00000008
.L_48:


//--------------------- .nv.info._Z9phaseTwoHPii  --------------------------
	.section	.nv.info._Z9phaseTwoHPii,"",@"SHT_CUDA_INFO"
	.sectionflags	@""
	.align	4


	//----- nvinfo : EIATTR_CUDA_API_VERSION
	.align		4
        /*0000*/ 	.byte	0x04, 0x37
        /*0002*/ 	.short	(.L_50 - .L_49)
.L_49:
        /*0004*/ 	.word	0x00000082


	//----- nvinfo : EIATTR_KPARAM_INFO
	.align		4
.L_50:
        /*0008*/ 	.byte	0x04, 0x17
        /*000a*/ 	.short	(.L_52 - .L_51)
.L_51:
        /*000c*/ 	.word	0x00000000
        /*0010*/ 	.short	0x0001
        /*0012*/ 	.short	0x0008
        /*0014*/ 	.byte	0x00, 0xf0, 0x11, 0x00


	//----- nvinfo : EIATTR_KPARAM_INFO
	.align		4
.L_52:
        /*0018*/ 	.byte	0x04, 0x17
        /*001a*/ 	.short	(.L_54 - .L_53)
.L_53:
        /*001c*/ 	.word	0x00000000
        /*0020*/ 	.short	0x0000
        /*0022*/ 	.short	0x0000
        /*0024*/ 	.byte	0x00, 0xf5, 0x21, 0x00


	//----- nvinfo : EIATTR_SPARSE_MMA_MASK
	.align		4
.L_54:
        /*0028*/ 	.byte	0x03, 0x50
        /*002a*/ 	.short	0x0000


	//----- nvinfo : EIATTR_MAXREG_COUNT
	.align		4
        /*002c*/ 	.byte	0x03, 0x1b
        /*002e*/ 	.short	0x00ff


	//----- nvinfo : EIATTR_NUM_BARRIERS
	.align		4
        /*0030*/ 	.byte	0x02, 0x4c
        /*0032*/ 	.byte	0x01
	.zero		1


	//----- nvinfo : EIATTR_MERCURY_ISA_VERSION
	.align		4
        /*0034*/ 	.byte	0x03, 0x5f
        /*0036*/ 	.short	0x0101


	//----- nvinfo : EIATTR_VRC_CTA_INIT_COUNT
	.align		4
        /*0038*/ 	.byte	0x02, 0x4a
	.zero		1
	.zero		1


	//----- nvinfo : EIATTR_EXIT_INSTR_OFFSETS
	.align		4
        /*003c*/ 	.byte	0x04, 0x1c
        /*003e*/ 	.short	(.L_56 - .L_55)


	//   ....[0]....
.L_55:
        /*0040*/ 	.word	0x00000580


	//----- nvinfo : EIATTR_CBANK_PARAM_SIZE
	.align		4
.L_56:
        /*0044*/ 	.byte	0x03, 0x19
        /*0046*/ 	.short	0x000c


	//----- nvinfo : EIATTR_PARAM_CBANK
	.align		4
        /*0048*/ 	.byte	0x04, 0x0a
        /*004a*/ 	.short	(.L_58 - .L_57)
	.align		4
.L_57:
        /*004c*/ 	.word	index@(.nv.constant0._Z9phaseTwoHPii)
        /*0050*/ 	.short	0x0380
        /*0052*/ 	.short	0x000c


	//----- nvinfo : EIATTR_SW_WAR
	.align		4
.L_58:
        /*0054*/ 	.byte	0x04, 0x36
        /*0056*/ 	.short	(.L_60 - .L_59)
.L_59:
        /*0058*/ 	.word	0x00000008
.L_60:


//--------------------- .nv.info._Z8phaseOnePii   --------------------------
	.section	.nv.info._Z8phaseOnePii,"",@"SHT_CUDA_INFO"
	.sectionflags	@""
	.align	4


	//----- nvinfo : EIATTR_CUDA_API_VERSION
	.align		4
        /*0000*/ 	.byte	0x04, 0x37
        /*0002*/ 	.short	(.L_62 - .L_61)
.L_61:
        /*0004*/ 	.word	0x00000082


	//----- nvinfo : EIATTR_KPARAM_INFO
	.align		4
.L_62:
        /*0008*/ 	.byte	0x04, 0x17
        /*000a*/ 	.short	(.L_64 - .L_63)
.L_63:
        /*000c*/ 	.word	0x00000000
        /*0010*/ 	.short	0x0001
        /*0012*/ 	.short	0x0008
        /*0014*/ 	.byte	0x00, 0xf0, 0x11, 0x00


	//----- nvinfo : EIATTR_KPARAM_INFO
	.align		4
.L_64:
        /*0018*/ 	.byte	0x04, 0x17
        /*001a*/ 	.short	(.L_66 - .L_65)
.L_65:
        /*001c*/ 	.word	0x00000000
        /*0020*/ 	.short	0x0000
        /*0022*/ 	.short	0x0000
        /*0024*/ 	.byte	0x00, 0xf5, 0x21, 0x00


	//----- nvinfo : EIATTR_SPARSE_MMA_MASK
	.align		4
.L_66:
        /*0028*/ 	.byte	0x03, 0x50
        /*002a*/ 	.short	0x0000


	//----- nvinfo : EIATTR_MAXREG_COUNT
	.align		4
        /*002c*/ 	.byte	0x03, 0x1b
        /*002e*/ 	.short	0x00ff


	//----- nvinfo : EIATTR_NUM_BARRIERS
	.align		4
        /*0030*/ 	.byte	0x02, 0x4c
        /*0032*/ 	.byte	0x01
	.zero		1


	//----- nvinfo : EIATTR_MERCURY_ISA_VERSION
	.align		4
        /*0034*/ 	.byte	0x03, 0x5f
        /*0036*/ 	.short	0x0101


	//----- nvinfo : EIATTR_VRC_CTA_INIT_COUNT
	.align		4
        /*0038*/ 	.byte	0x02, 0x4a
	.zero		1
	.zero		1


	//----- nvinfo : EIATTR_EXIT_INSTR_OFFSETS
	.align		4
        /*003c*/ 	.byte	0x04, 0x1c
        /*003e*/ 	.short	(.L_68 - .L_67)


	//   ....[0]....
.L_67:
        /*0040*/ 	.word	0x00000d60


	//----- nvinfo : EIATTR_CBANK_PARAM_SIZE
	.align		4
.L_68:
        /*0044*/ 	.byte	0x03, 0x19
        /*0046*/ 	.short	0x000c


	//----- nvinfo : EIATTR_PARAM_CBANK
	.align		4
        /*0048*/ 	.byte	0x04, 0x0a
        /*004a*/ 	.short	(.L_70 - .L_69)
	.align		4
.L_69:
        /*004c*/ 	.word	index@(.nv.constant0._Z8phaseOnePii)
        /*0050*/ 	.short	0x0380
        /*0052*/ 	.short	0x000c


	//----- nvinfo : EIATTR_SW_WAR
	.align		4
.L_70:
        /*0054*/ 	.byte	0x04, 0x36
        /*0056*/ 	.short	(.L_72 - .L_71)
.L_71:
        /*0058*/ 	.word	0x00000008
.L_72:


//--------------------- .nv.callgraph             --------------------------
	.section	.nv.callgraph,"",@"SHT_CUDA_CALLGRAPH"
	.align	4
	.sectionentsize	8
	.align		4
        /*0000*/ 	.word	0x00000000
	.align		4
        /*0004*/ 	.word	0xffffffff
	.align		4
        /*0008*/ 	.word	0x00000000
	.align		4
        /*000c*/ 	.word	0xfffffffe
	.align		4
        /*0010*/ 	.word	0x00000000
	.align		4
        /*0014*/ 	.word	0xfffffffd
	.align		4
        /*0018*/ 	.word	0x00000000
	.align		4
        /*001c*/ 	.word	0xfffffffc


//--------------------- .nv.constant3             --------------------------
	.section	.nv.constant3,"a",@progbits
	.align	4
.nv.constant3:
	.type		d_n,@object
	.size		d_n,(.L_0 - d_n)
d_n:
	.zero		4
.L_0:


//--------------------- .text._Z8phaseTriPii      --------------------------
	.section	.text._Z8phaseTriPii,"ax",@progbits
	.align	128
        .global         _Z8phaseTriPii
        .type           _Z8phaseTriPii,@function
        .size           _Z8phaseTriPii,(.L_x_13 - _Z8phaseTriPii)
        .other          _Z8phaseTriPii,@"STO_CUDA_ENTRY STV_DEFAULT"
_Z8phaseTriPii:
.text._Z8phaseTriPii:
[----:B------:R-:W-:Y:S01]  /*0000*/  LDC R1, c[0x0][0x37c] ;  /* 0x0000df00ff017b82 */ /* 0x000fe20000000800 */
[----:B------:R-:W0:Y:S07]  /*0010*/  S2R R29, SR_TID.Y ;  /* 0x00000000001d7919 */ /* 0x000e2e0000002200 */
[----:B------:R-:W1:Y:S01]  /*0020*/  S2UR UR5, SR_CTAID.Y ;  /* 0x00000000000579c3 */ /* 0x000e620000002600 */
[----:B------:R-:W2:Y:S01]  /*0030*/  LDCU UR4, c[0x0][0x388] ;  /* 0x00007100ff0477ac */ /* 0x000ea20008000800 */
[----:B------:R-:W3:Y:S01]  /*0040*/  S2R R0, SR_TID.X ;  /* 0x0000000000007919 */ /* 0x000ee20000002100 */
[----:B------:R-:W4:Y:S05]  /*0050*/  LDCU.64 UR10, c[0x0][0x380] ;  /* 0x00007000ff0a77ac */ /* 0x000f2a0008000a00 */
[----:B------:R-:W1:Y:S01]  /*0060*/  LDC R2, c[0x0][0x364] ;  /* 0x0000d900ff027b82 */ /* 0x000e620000000800 */
[----:B------:R-:W5:Y:S07]  /*0070*/  LDCU.64 UR8, c[0x0][0x358] ;  /* 0x00006b00ff0877ac */ /* 0x000f6e0008000a00 */
[----:B------:R-:W4:Y:S01]  /*0080*/  LDC R19, c[0x3][RZ] ;  /* 0x00c00000ff137b82 */ /* 0x000f220000000800 */
[----:B--2---:R-:W-:-:S07]  /*0090*/  USHF.L.U32 UR4, UR4, 0x5, URZ ;  /* 0x0000000504047899 */ /* 0x004fce00080006ff */
[----:B------:R-:W3:Y:S01]  /*00a0*/  S2UR UR6, SR_CTAID.X ;  /* 0x00000000000679c3 */ /* 0x000ee20000002500 */
[----:B0-----:R-:W-:-:S07]  /*00b0*/  LEA R9, R29, UR4, 0x1 ;  /* 0x000000041d097c11 */ /* 0x001fce000f8e08ff */
[----:B------:R-:W3:Y:S01]  /*00c0*/  LDC R7, c[0x0][0x360] ;  /* 0x0000d800ff077b82 */ /* 0x000ee20000000800 */
[----:B-1----:R-:W-:-:S04]  /*00d0*/  IMAD R2, R2, UR5, R29 ;  /* 0x0000000502027c24 */ /* 0x002fc8000f8e021d */
[----:B----4-:R-:W-:-:S03]  /*00e0*/  IMAD R5, R2, R19, RZ ;  /* 0x0000001302057224 */ /* 0x010fc600078e02ff */
[----:B------:R-:W0:Y:S01]  /*00f0*/  LDC.64 R2, c[0x0][0x380] ;  /* 0x0000e000ff027b82 */ /* 0x000e220000000a00 */
[----:B------:R-:W-:-:S04]  /*0100*/  IMAD.SHL.U32 R5, R5, 0x2, RZ ;  /* 0x0000000205057824 */ /* 0x000fc800078e00ff */
[----:B------:R-:W-:Y:S02]  /*0110*/  IMAD.IADD R11, R5, 0x1, R19 ;  /* 0x00000001050b7824 */ /* 0x000fe400078e0213 */
[----:B---3--:R-:W-:Y:S02]  /*0120*/  IMAD R4, R7, UR6, R0 ;  /* 0x0000000607047c24 */ /* 0x008fe4000f8e0200 */
[----:B------:R-:W-:Y:S02]  /*0130*/  VIADD R7, R5, UR4 ;  /* 0x0000000405077c36 */ /* 0x000fe40008000000 */
[----:B------:R-:W-:Y:S02]  /*0140*/  IMAD.SHL.U32 R4, R4, 0x2, RZ ;  /* 0x0000000204047824 */ /* 0x000fe400078e00ff */
[----:B------:R-:W-:Y:S02]  /*0150*/  IMAD R7, R0, 0x2, R7 ;  /* 0x0000000200077824 */ /* 0x000fe400078e0207 */
[----:B------:R-:W-:Y:S01]  /*0160*/  IMAD.IADD R87, R4, 0x1, R5 ;  /* 0x0000000104577824 */ /* 0x000fe200078e0205 */
[----:B------:R-:W-:-:S02]  /*0170*/  SHF.R.S32.HI R6, RZ, 0x1f, R4 ;  /* 0x0000001fff067819 */ /* 0x000fc40000011404 */
[C---:B------:R-:W-:Y:S01]  /*0180*/  IADD3 R8, P1, PT, R4.reuse, R11, RZ ;  /* 0x0000000b04087210 */ /* 0x040fe20007f3e0ff */
[----:B0-----:R-:W-:Y:S01]  /*0190*/  IMAD.WIDE R86, R87, 0x4, R2 ;  /* 0x0000000457567825 */ /* 0x001fe200078e0202 */
[----:B------:R-:W-:Y:S02]  /*01a0*/  IADD3 R14, P0, PT, R4, R5, RZ ;  /* 0x00000005040e7210 */ /* 0x000fe40007f1e0ff */
[-C--:B------:R-:W-:Y:S02]  /*01b0*/  LEA.HI.X.SX32 R13, R11, R6.reuse, 0x1, P1 ;  /* 0x000000060b0d7211 */ /* 0x080fe400008f0eff */
[----:B------:R-:W-:Y:S01]  /*01c0*/  LEA.HI.X.SX32 R11, R5, R6, 0x1, P0 ;  /* 0x00000006050b7211 */ /* 0x000fe200000f0eff */
[----:B------:R-:W-:Y:S01]  /*01d0*/  IMAD R5, R9, R19, R4 ;  /* 0x0000001309057224 */ /* 0x000fe200078e0204 */
[----:B------:R-:W-:Y:S02]  /*01e0*/  LEA R10, P0, R14, UR10, 0x2 ;  /* 0x0000000a0e0a7c11 */ /* 0x000fe4000f8010ff */
[----:B------:R-:W-:Y:S01]  /*01f0*/  LEA R12, P1, R8, UR10, 0x2 ;  /* 0x0000000a080c7c11 */ /* 0x000fe2000f8210ff */
[----:B------:R-:W-:Y:S01]  /*0200*/  IMAD.WIDE R4, R5, 0x4, R2 ;  /* 0x0000000405047825 */ /* 0x000fe200078e0202 */
[----:B------:R-:W-:-:S02]  /*0210*/  LEA.HI.X R11, R14, UR11, R11, 0x2, P0 ;  /* 0x0000000b0e0b7c11 */ /* 0x000fc400080f140b */
[----:B-----5:R-:W2:Y:S01]  /*0220*/  LDG.E R14, desc[UR8][R86.64] ;  /* 0x00000008560e7981 */ /* 0x020ea2000c1e1900 */
[----:B------:R-:W-:Y:S01]  /*0230*/  IMAD.WIDE R2, R7, 0x4, R2 ;  /* 0x0000000407027825 */ /* 0x000fe200078e0202 */
[----:B------:R-:W-:Y:S02]  /*0240*/  LEA.HI.X R13, R8, UR11, R13, 0x2, P1 ;  /* 0x0000000b080d7c11 */ /* 0x000fe400088f140d */
[----:B------:R-:W3:Y:S01]  /*0250*/  LDG.E R17, desc[UR8][R4.64] ;  /* 0x0000000804117981 */ /* 0x000ee2000c1e1900 */
[----:B------:R-:W-:-:S03]  /*0260*/  IMAD.WIDE R84, R19, 0x4, R86 ;  /* 0x0000000413547825 */ /* 0x000fc600078e0256 */
[----:B------:R-:W4:Y:S01]  /*0270*/  LDG.E R15, desc[UR8][R2.64] ;  /* 0x00000008020f7981 */ /* 0x000f22000c1e1900 */
[----:B------:R-:W-:-:S03]  /*0280*/  IMAD.WIDE R6, R19, 0x4, R2 ;  /* 0x0000000413067825 */ /* 0x000fc600078e0202 */
[----:B------:R-:W5:Y:S01]  /*0290*/  LDG.E R10, desc[UR8][R10.64+0x4] ;  /* 0x000004080a0a7981 */ /* 0x000f62000c1e1900 */
[----:B------:R-:W-:-:S03]  /*02a0*/  IMAD.WIDE R8, R19, 0x4, R4 ;  /* 0x0000000413087825 */ /* 0x000fc600078e0204 */
[----:B------:R-:W5:Y:S04]  /*02b0*/  LDG.E R19, desc[UR8][R2.64+0x4] ;  /* 0x0000040802137981 */ /* 0x000f68000c1e1900 */
[----:B------:R-:W5:Y:S04]  /*02c0*/  LDG.E R21, desc[UR8][R4.64+0x4] ;  /* 0x0000040804157981 */ /* 0x000f68000c1e1900 */
[----:B------:R-:W5:Y:S04]  /*02d0*/  LDG.E R20, desc[UR8][R84.64] ;  /* 0x0000000854147981 */ /* 0x000f68000c1e1900 */
[----:B------:R-:W5:Y:S04]  /*02e0*/  LDG.E R11, desc[UR8][R6.64] ;  /* 0x00000008060b7981 */ /* 0x000f68000c1e1900 */
[----:B------:R-:W5:Y:S04]  /*02f0*/  LDG.E R23, desc[UR8][R8.64] ;  /* 0x0000000808177981 */ /* 0x000f68000c1e1900 */
[----:B------:R-:W5:Y:S04]  /*0300*/  LDG.E R12, desc[UR8][R12.64+0x4] ;  /* 0x000004080c0c7981 */ /* 0x000f68000c1e1900 */
[----:B------:R-:W5:Y:S04]  /*0310*/  LDG.E R25, desc[UR8][R6.64+0x4] ;  /* 0x0000040806197981 */ /* 0x000f68000c1e1900 */
[----:B------:R-:W5:Y:S01]  /*0320*/  LDG.E R27, desc[UR8][R8.64+0x4] ;  /* 0x00000408081b7981 */ /* 0x000f62000c1e1900 */
[----:B------:R-:W0:Y:S01]  /*0330*/  S2UR UR7, SR_CgaCtaId ;  /* 0x00000000000779c3 */ /* 0x000e220000008800 */
[----:B------:R-:W-:-:S02]  /*0340*/  UMOV UR4, 0x400 ;  /* 0x0000040000047882 */ /* 0x000fc40000000000 */
[----:B------:R-:W-:Y:S02]  /*0350*/  UIADD3 UR6, UPT, UPT, UR4, 0x1000, URZ ;  /* 0x0000100004067890 */ /* 0x000fe4000fffe0ff */
[----:B------:R-:W-:Y:S02]  /*0360*/  UIADD3 UR5, UPT, UPT, UR4, 0x2000, URZ ;  /* 0x0000200004057890 */ /* 0x000fe4000fffe0ff */
[----:B0-----:R-:W-:Y:S02]  /*0370*/  ULEA UR4, UR7, UR4, 0x18 ;  /* 0x0000000407047291 */ /* 0x001fe4000f8ec0ff */
[----:B------:R-:W-:Y:S02]  /*0380*/  ULEA UR6, UR7, UR6, 0x18 ;  /* 0x0000000607067291 */ /* 0x000fe4000f8ec0ff */
[----:B------:R-:W-:Y:S02]  /*0390*/  ULEA UR5, UR7, UR5, 0x18 ;  /* 0x0000000507057291 */ /* 0x000fe4000f8ec0ff */
[----:B------:R-:W-:-:S02]  /*03a0*/  LEA R81, R29, UR4, 0x8 ;  /* 0x000000041d517c11 */ /* 0x000fc4000f8e40ff */
[C---:B------:R-:W-:Y:S02]  /*03b0*/  LEA R83, R29.reuse, UR6, 0x8 ;  /* 0x000000061d537c11 */ /* 0x040fe4000f8e40ff */
[C---:B------:R-:W-:Y:S01]  /*03c0*/  LEA R40, R0.reuse, UR5, 0x3 ;  /* 0x0000000500287c11 */ /* 0x040fe2000f8e18ff */
[C---:B------:R-:W-:Y:S02]  /*03d0*/  IMAD R79, R0.reuse, 0x8, R81 ;  /* 0x00000008004f7824 */ /* 0x040fe400078e0251 */
[----:B------:R-:W-:Y:S02]  /*03e0*/  IMAD R16, R0, 0x8, R83 ;  /* 0x0000000800107824 */ /* 0x000fe400078e0253 */
[----:B------:R-:W-:Y:S01]  /*03f0*/  IMAD R18, R29, 0x100, R40 ;  /* 0x000001001d127824 */ /* 0x000fe200078e0228 */
[----:B------:R-:W-:Y:S01]  /*0400*/  UPLOP3.LUT UP0, UPT, UPT, UPT, UPT, 0x80, 0x8 ;  /* 0x000000000008789c */ /* 0x000fe20003f0f070 */
[----:B------:R-:W-:Y:S01]  /*0410*/  UMOV UR4, URZ ;  /* 0x000000ff00047c82 */ /* 0x000fe20008000000 */
[----:B--2---:R0:W-:Y:S04]  /*0420*/  STS [R79], R14 ;  /* 0x0000000e4f007388 */ /* 0x0041e80000000800 */
[----:B----4-:R0:W-:Y:S04]  /*0430*/  STS [R16], R15 ;  /* 0x0000000f10007388 */ /* 0x0101e80000000800 */
[----:B---3--:R0:W-:Y:S04]  /*0440*/  STS [R18], R17 ;  /* 0x0000001112007388 */ /* 0x0081e80000000800 */
[----:B-----5:R0:W-:Y:S04]  /*0450*/  STS [R79+0x4], R10 ;  /* 0x0000040a4f007388 */ /* 0x0201e80000000800 */
[----:B------:R0:W-:Y:S04]  /*0460*/  STS [R16+0x4], R19 ;  /* 0x0000041310007388 */ /* 0x0001e80000000800 */
[----:B------:R0:W-:Y:S04]  /*0470*/  STS [R18+0x4], R21 ;  /* 0x0000041512007388 */ /* 0x0001e80000000800 */
[----:B------:R0:W-:Y:S04]  /*0480*/  STS [R79+0x80], R20 ;  /* 0x000080144f007388 */ /* 0x0001e80000000800 */
[----:B------:R0:W-:Y:S04]  /*0490*/  STS [R16+0x80], R11 ;  /* 0x0000800b10007388 */ /* 0x0001e80000000800 */
[----:B------:R0:W-:Y:S04]  /*04a0*/  STS [R18+0x80], R23 ;  /* 0x0000801712007388 */ /* 0x0001e80000000800 */
[----:B------:R0:W-:Y:S04]  /*04b0*/  STS [R79+0x84], R12 ;  /* 0x0000840c4f007388 */ /* 0x0001e80000000800 */
[----:B------:R0:W-:Y:S04]  /*04c0*/  STS [R16+0x84], R25 ;  /* 0x0000841910007388 */ /* 0x0001e80000000800 */
[----:B------:R0:W-:Y:S01]  /*04d0*/  STS [R18+0x84], R27 ;  /* 0x0000841b12007388 */ /* 0x0001e20000000800 */
[----:B------:R-:W-:Y:S06]  /*04e0*/  BAR.SYNC.DEFER_BLOCKING 0x0 ;  /* 0x0000000000007b1d */ /* 0x000fec0000010000 */
[----:B------:R0:W1:Y:S04]  /*04f0*/  LDS.64 R76, [R40] ;  /* 0x00000000284c7984 */ /* 0x0000680000000a00 */
[----:B------:R0:W2:Y:S04]  /*0500*/  LDS.64 R74, [R40+0x80] ;  /* 0x00008000284a7984 */ /* 0x0000a80000000a00 */
[----:B------:R0:W3:Y:S04]  /*0510*/  LDS.64 R2, [R40+0x100] ;  /* 0x0001000028027984 */ /* 0x0000e80000000a00 */
[----:B------:R0:W4:Y:S04]  /*0520*/  LDS.64 R4, [R40+0x180] ;  /* 0x0001800028047984 */ /* 0x0001280000000a00 */
[----:B------:R0:W0:Y:S04]  /*0530*/  LDS.64 R6, [R40+0x200] ;  /* 0x0002000028067984 */ /* 0x0000280000000a00 */
        /* <DEDUP_REMOVED lines=26> */
[----:B-1234-:R0:W0:Y:S02]  /*06e0*/  LDS.64 R72, [R40+0xf80] ;  /* 0x000f800028487984 */ /* 0x01e0240000000a00 */
.L_x_0:
[----:B------:R-:W-:Y:S01]  /*06f0*/  VIADD R41, R81, UR4 ;  /* 0x0000000451297c36 */ /* 0x000fe20008000000 */
[----:B-1----:R-:W-:Y:S01]  /*0700*/  LDS.128 R44, [R83+UR4+0x10] ;  /* 0x00001004532c7984 */ /* 0x002fe20008000c00 */
[----:B------:R-:W-:Y:S02]  /*0710*/  UPLOP3.LUT UP1, UPT, UPT, UPT, UP0, 0x80, 0x8 ;  /* 0x000000000008789c */ /* 0x000fe40003f2f000 */
[----:B------:R-:W-:Y:S01]  /*0720*/  IMAD R78, R0, 0x8, R41 ;  /* 0x00000008004e7824 */ /* 0x000fe200078e0229 */
[----:B------:R-:W-:Y:S01]  /*0730*/  UPLOP3.LUT UP0, UPT, UPT, UPT, UPT, 0x40, 0x4 ;  /* 0x000000000004789c */ /* 0x000fe20003f0e870 */
[----:B0-----:R-:W-:Y:S04]  /*0740*/  LDS.128 R40, [R83+UR4] ;  /* 0x0000000453287984 */ /* 0x001fe80008000c00 */
[----:B------:R-:W0:Y:S04]  /*0750*/  LDS R49, [R78] ;  /* 0x000000004e317984 */ /* 0x000e280000000800 */
[----:B------:R-:W1:Y:S01]  /*0760*/  LDS R48, [R78+0x4] ;  /* 0x000004004e307984 */ /* 0x000e620000000800 */
[----:B0-----:R-:W-:-:S02]  /*0770*/  VIADDMNMX R80, R76, R40, R49, PT ;  /* 0x000000284c507246 */ /* 0x001fc40003800131 */
[----:B-1----:R-:W-:Y:S02]  /*0780*/  VIADDMNMX R40, R77, R40, R48, PT ;  /* 0x000000284d287246 */ /* 0x002fe40003800130 */
[----:B------:R-:W0:Y:S01]  /*0790*/  LDS.128 R48, [R83+UR4+0x20] ;  /* 0x0000200453307984 */ /* 0x000e220008000c00 */
[-C--:B------:R-:W-:Y:S02]  /*07a0*/  VIADDMNMX R89, R74, R41.reuse, R80, PT ;  /* 0x000000294a597246 */ /* 0x080fe40003800150 */
[----:B------:R-:W-:Y:S02]  /*07b0*/  VIADDMNMX R40, R75, R41, R40, PT ;  /* 0x000000294b287246 */ /* 0x000fe40003800128 */
[-C--:B------:R-:W-:Y:S02]  /*07c0*/  VIADDMNMX R89, R2, R42.reuse, R89, PT ;  /* 0x0000002a02597246 */ /* 0x080fe40003800159 */
[----:B------:R-:W-:Y:S02]  /*07d0*/  VIADDMNMX R40, R3, R42, R40, PT ;  /* 0x0000002a03287246 */ /* 0x000fe40003800128 */
[----:B------:R-:W-:-:S02]  /*07e0*/  VIADDMNMX R89, R4, R43, R89, PT ;  /* 0x0000002b04597246 */ /* 0x000fc40003800159 */
[----:B------:R-:W-:Y:S02]  /*07f0*/  VIADDMNMX R40, R5, R43, R40, PT ;  /* 0x0000002b05287246 */ /* 0x000fe40003800128 */
[-C--:B------:R-:W-:Y:S02]  /*0800*/  VIADDMNMX R89, R6, R44.reuse, R89, PT ;  /* 0x0000002c06597246 */ /* 0x080fe40003800159 */
[----:B------:R-:W-:Y:S02]  /*0810*/  VIADDMNMX R44, R7, R44, R40, PT ;  /* 0x0000002c072c7246 */ /* 0x000fe40003800128 */
[----:B------:R-:W1:Y:S01]  /*0820*/  LDS.128 R40, [R83+UR4+0x30] ;  /* 0x0000300453287984 */ /* 0x000e620008000c00 */
[-C--:B------:R-:W-:Y:S02]  /*0830*/  VIADDMNMX R89, R8, R45.reuse, R89, PT ;  /* 0x0000002d08597246 */ /* 0x080fe40003800159 */
[----:B------:R-:W-:Y:S02]  /*0840*/  VIADDMNMX R44, R9, R45, R44, PT ;  /* 0x0000002d092c7246 */ /* 0x000fe4000380012c */
[----:B------:R-:W-:-:S02]  /*0850*/  VIADDMNMX R89, R10, R46, R89, PT ;  /* 0x0000002e0a597246 */ /* 0x000fc40003800159 */
[----:B------:R-:W-:Y:S02]  /*0860*/  VIADDMNMX R44, R11, R46, R44, PT ;  /* 0x0000002e0b2c7246 */ /* 0x000fe4000380012c */
[-C--:B------:R-:W-:Y:S02]  /*0870*/  VIADDMNMX R89, R12, R47.reuse, R89, PT ;  /* 0x0000002f0c597246 */ /* 0x080fe40003800159 */
[----:B------:R-:W-:Y:S02]  /*0880*/  VIADDMNMX R44, R13, R47, R44, PT ;  /* 0x0000002f0d2c7246 */ /* 0x000fe4000380012c */
[-C--:B0-----:R-:W-:Y:S02]  /*0890*/  VIADDMNMX R89, R14, R48.reuse, R89, PT ;  /* 0x000000300e597246 */ /* 0x081fe40003800159 */
[----:B------:R-:W-:Y:S02]  /*08a0*/  VIADDMNMX R48, R15, R48, R44, PT ;  /* 0x000000300f307246 */ /* 0x000fe4000380012c */
[----:B------:R-:W0:Y:S01]  /*08b0*/  LDS.128 R44, [R83+UR4+0x40] ;  /* 0x00004004532c7984 */ /* 0x000e220008000c00 */
[----:B------:R-:W-:-:S02]  /*08c0*/  VIADDMNMX R89, R16, R49, R89, PT ;  /* 0x0000003110597246 */ /* 0x000fc40003800159 */
[----:B------:R-:W-:Y:S02]  /*08d0*/  VIADDMNMX R48, R17, R49, R48, PT ;  /* 0x0000003111307246 */ /* 0x000fe40003800130 */
[-C--:B------:R-:W-:Y:S02]  /*08e0*/  VIADDMNMX R89, R18, R50.reuse, R89, PT ;  /* 0x0000003212597246 */ /* 0x080fe40003800159 */
[----:B------:R-:W-:Y:S02]  /*08f0*/  VIADDMNMX R48, R19, R50, R48, PT ;  /* 0x0000003213307246 */ /* 0x000fe40003800130 */
[-C--:B------:R-:W-:Y:S02]  /*0900*/  VIADDMNMX R89, R20, R51.reuse, R89, PT ;  /* 0x0000003314597246 */ /* 0x080fe40003800159 */
[----:B------:R-:W-:Y:S02]  /*0910*/  VIADDMNMX R48, R21, R51, R48, PT ;  /* 0x0000003315307246 */ /* 0x000fe40003800130 */
[----:B-1----:R-:W-:-:S02]  /*0920*/  VIADDMNMX R89, R22, R40, R89, PT ;  /* 0x0000002816597246 */ /* 0x002fc40003800159 */
        /* <DEDUP_REMOVED lines=8> */
[-C--:B0-----:R-:W-:Y:S02]  /*09b0*/  VIADDMNMX R89, R30, R44.reuse, R89, PT ;  /* 0x0000002c1e597246 */ /* 0x081fe40003800159 */
[----:B------:R-:W-:Y:S02]  /*09c0*/  VIADDMNMX R44, R31, R44, R42, PT ;  /* 0x0000002c1f2c7246 */ /* 0x000fe4000380012a */
[----:B------:R-:W0:Y:S01]  /*09d0*/  LDS.128 R40, [R83+UR4+0x60] ;  /* 0x0000600453287984 */ /* 0x000e220008000c00 */
[-C--:B------:R-:W-:Y:S02]  /*09e0*/  VIADDMNMX R89, R32, R45.reuse, R89, PT ;  /* 0x0000002d20597246 */ /* 0x080fe40003800159 */
[----:B------:R-:W-:Y:S02]  /*09f0*/  VIADDMNMX R44, R33, R45, R44, PT ;  /* 0x0000002d212c7246 */ /* 0x000fe4000380012c */
[----:B------:R-:W-:-:S02]  /*0a00*/  VIADDMNMX R89, R34, R46, R89, PT ;  /* 0x0000002e22597246 */ /* 0x000fc40003800159 */
[----:B------:R-:W-:Y:S02]  /*0a10*/  VIADDMNMX R44, R35, R46, R44, PT ;  /* 0x0000002e232c7246 */ /* 0x000fe4000380012c */
[-C--:B------:R-:W-:Y:S02]  /*0a20*/  VIADDMNMX R89, R36, R47.reuse, R89, PT ;  /* 0x0000002f24597246 */ /* 0x080fe40003800159 */
[----:B------:R-:W-:Y:S02]  /*0a30*/  VIADDMNMX R80, R37, R47, R44, PT ;  /* 0x0000002f25507246 */ /* 0x000fe4000380012c */
[----:B------:R-:W2:Y:S01]  /*0a40*/  LDS.128 R44, [R83+UR4+0x70] ;  /* 0x00007004532c7984 */ /* 0x000ea20008000c00 */
[----:B------:R-:W-:Y:S01]  /*0a50*/  UMOV UR4, 0x80 ;  /* 0x0000008000047882 */ /* 0x000fe20000000000 */
[-C--:B-1----:R-:W-:Y:S02]  /*0a60*/  VIADDMNMX R89, R38, R48.reuse, R89, PT ;  /* 0x0000003026597246 */ /* 0x082fe40003800159 */
[----:B------:R-:W-:-:S02]  /*0a70*/  VIADDMNMX R80, R39, R48, R80, PT ;  /* 0x0000003027507246 */ /* 0x000fc40003800150 */
[-C--:B------:R-:W-:Y:S02]  /*0a80*/  VIADDMNMX R89, R52, R49.reuse, R89, PT ;  /* 0x0000003134597246 */ /* 0x080fe40003800159 */
[----:B------:R-:W-:Y:S02]  /*0a90*/  VIADDMNMX R80, R53, R49, R80, PT ;  /* 0x0000003135507246 */ /* 0x000fe40003800150 */
[-C--:B------:R-:W-:Y:S02]  /*0aa0*/  VIADDMNMX R89, R54, R50.reuse, R89, PT ;  /* 0x0000003236597246 */ /* 0x080fe40003800159 */
[----:B------:R-:W-:Y:S02]  /*0ab0*/  VIADDMNMX R80, R55, R50, R80, PT ;  /* 0x0000003237507246 */ /* 0x000fe40003800150 */
[-C--:B------:R-:W-:Y:S02]  /*0ac0*/  VIADDMNMX R89, R56, R51.reuse, R89, PT ;  /* 0x0000003338597246 */ /* 0x080fe40003800159 */
[----:B------:R-:W-:-:S02]  /*0ad0*/  VIADDMNMX R80, R57, R51, R80, PT ;  /* 0x0000003339507246 */ /* 0x000fc40003800150 */
[-C--:B0-----:R-:W-:Y:S02]  /*0ae0*/  VIADDMNMX R89, R58, R40.reuse, R89, PT ;  /* 0x000000283a597246 */ /* 0x081fe40003800159 */
[----:B------:R-:W-:Y:S02]  /*0af0*/  VIADDMNMX R80, R59, R40, R80, PT ;  /* 0x000000283b507246 */ /* 0x000fe40003800150 */
[-C--:B------:R-:W-:Y:S02]  /*0b00*/  VIADDMNMX R89, R60, R41.reuse, R89, PT ;  /* 0x000000293c597246 */ /* 0x080fe40003800159 */
[----:B------:R-:W-:Y:S02]  /*0b10*/  VIADDMNMX R80, R61, R41, R80, PT ;  /* 0x000000293d507246 */ /* 0x000fe40003800150 */
[-C--:B------:R-:W-:Y:S02]  /*0b20*/  VIADDMNMX R89, R62, R42.reuse, R89, PT ;  /* 0x0000002a3e597246 */ /* 0x080fe40003800159 */
[----:B------:R-:W-:-:S02]  /*0b30*/  VIADDMNMX R80, R63, R42, R80, PT ;  /* 0x0000002a3f507246 */ /* 0x000fc40003800150 */
[-C--:B------:R-:W-:Y:S02]  /*0b40*/  VIADDMNMX R89, R64, R43.reuse, R89, PT ;  /* 0x0000002b40597246 */ /* 0x080fe40003800159 */
[----:B------:R-:W-:Y:S02]  /*0b50*/  VIADDMNMX R80, R65, R43, R80, PT ;  /* 0x0000002b41507246 */ /* 0x000fe40003800150 */
[-C--:B--2---:R-:W-:Y:S02]  /*0b60*/  VIADDMNMX R89, R66, R44.reuse, R89, PT ;  /* 0x0000002c42597246 */ /* 0x084fe40003800159 */
[----:B------:R-:W-:Y:S02]  /*0b70*/  VIADDMNMX R80, R67, R44, R80, PT ;  /* 0x0000002c43507246 */ /* 0x000fe40003800150 */
[-C--:B------:R-:W-:Y:S02]  /*0b80*/  VIADDMNMX R89, R68, R45.reuse, R89, PT ;  /* 0x0000002d44597246 */ /* 0x080fe40003800159 */
[----:B------:R-:W-:-:S02]  /*0b90*/  VIADDMNMX R80, R69, R45, R80, PT ;  /* 0x0000002d45507246 */ /* 0x000fc40003800150 */
[-C--:B------:R-:W-:Y:S02]  /*0ba0*/  VIADDMNMX R89, R70, R46.reuse, R89, PT ;  /* 0x0000002e46597246 */ /* 0x080fe40003800159 */
[----:B------:R-:W-:Y:S02]  /*0bb0*/  VIADDMNMX R80, R71, R46, R80, PT ;  /* 0x0000002e47507246 */ /* 0x000fe40003800150 */
[-C--:B------:R-:W-:Y:S02]  /*0bc0*/  VIADDMNMX R89, R72, R47.reuse, R89, PT ;  /* 0x0000002f48597246 */ /* 0x080fe40003800159 */
[----:B------:R-:W-:-:S03]  /*0bd0*/  VIADDMNMX R47, R73, R47, R80, PT ;  /* 0x0000002f492f7246 */ /* 0x000fc60003800150 */
[----:B------:R1:W-:Y:S04]  /*0be0*/  STS [R78], R89 ;  /* 0x000000594e007388 */ /* 0x0003e80000000800 */
[----:B------:R1:W-:Y:S01]  /*0bf0*/  STS [R78+0x4], R47 ;  /* 0x0000042f4e007388 */ /* 0x0003e20000000800 */
[----:B------:R-:W-:Y:S05]  /*0c00*/  BRA.U UP1, `(.L_x_0) ;  /* 0xfffffff901b87547 */ /* 0x000fea000b83ffff */
[----:B------:R-:W0:Y:S04]  /*0c10*/  LDS.64 R2, [R79] ;  /* 0x000000004f027984 */ /* 0x000e280000000a00 */
[----:B------:R-:W2:Y:S04]  /*0c20*/  LDS.64 R4, [R79+0x80] ;  /* 0x000080004f047984 */ /* 0x000ea80000000a00 */
[----:B0-----:R-:W-:Y:S04]  /*0c30*/  STG.E desc[UR8][R86.64], R2 ;  /* 0x0000000256007986 */ /* 0x001fe8000c101908 */
[----:B------:R-:W-:Y:S04]  /*0c40*/  STG.E desc[UR8][R86.64+0x4], R3 ;  /* 0x0000040356007986 */ /* 0x000fe8000c101908 */
[----:B--2---:R-:W-:Y:S04]  /*0c50*/  STG.E desc[UR8][R84.64], R4 ;  /* 0x0000000454007986 */ /* 0x004fe8000c101908 */
[----:B------:R-:W-:Y:S01]  /*0c60*/  STG.E desc[UR8][R84.64+0x4], R5 ;  /* 0x0000040554007986 */ /* 0x000fe2000c101908 */
[----:B------:R-:W-:Y:S05]  /*0c70*/  EXIT ;  /* 0x000000000000794d */ /* 0x000fea0003800000 */
.L_x_1:
[----:B------:R-:W-:-:S00]  /*0c80*/  BRA `(.L_x_1) ;  /* 0xfffffffc00fc7947 */ /* 0x000fc0000383ffff */
[----:B------:R-:W-:-:S00]  /*0c90*/  NOP ;  /* 0x0000000000007918 */ /* 0x000fc00000000000 */
        /* <DEDUP_REMOVED lines=14> */
.L_x_13:


//--------------------- .text._Z9phaseTwoVPii     --------------------------
	.section	.text._Z9phaseTwoVPii,"ax",@progbits
	.align	128
        .global         _Z9phaseTwoVPii
        .type           _Z9phaseTwoVPii,@function
        .size           _Z9phaseTwoVPii,(.L_x_14 - _Z9phaseTwoVPii)
        .other          _Z9phaseTwoVPii,@"STO_CUDA_ENTRY STV_DEFAULT"
_Z9phaseTwoVPii:
.text._Z9phaseTwoVPii:
[----:B------:R-:W-:Y:S01]  /*0000*/  LDC R1, c[0x0][0x37c] ;  /* 0x0000df00ff017b82 */ /* 0x000fe20000000800 */
[----:B------:R-:W0:Y:S01]  /*0010*/  S2R R11, SR_TID.X ;  /* 0x00000000000b7919 */ /* 0x000e220000002100 */
[----:B------:R-:W1:Y:S06]  /*0020*/  LDCU UR7, c[0x0][0x388] ;  /* 0x00007100ff0777ac */ /* 0x000e6c0008000800 */
[----:B------:R-:W2:Y:S01]  /*0030*/  S2UR UR4, SR_CTAID.Y ;  /* 0x00000000000479c3 */ /* 0x000ea20000002600 */
[----:B------:R-:W2:Y:S01]  /*0040*/  S2R R9, SR_TID.Y ;  /* 0x0000000000097919 */ /* 0x000ea20000002200 */
[----:B------:R-:W3:Y:S06]  /*0050*/  LDCU.64 UR8, c[0x0][0x358] ;  /* 0x00006b00ff0877ac */ /* 0x000eec0008000a00 */
[----:B------:R-:W2:Y:S08]  /*0060*/  LDC R18, c[0x0][0x364] ;  /* 0x0000d900ff127b82 */ /* 0x000eb00000000800 */
[----:B------:R-:W4:Y:S01]  /*0070*/  LDC R21, c[0x3][RZ] ;  /* 0x00c00000ff157b82 */ /* 0x000f220000000800 */
[----:B-1----:R-:W-:-:S07]  /*0080*/  USHF.L.U32 UR6, UR7, 0x5, URZ ;  /* 0x0000000507067899 */ /* 0x002fce00080006ff */
[----:B------:R-:W1:Y:S01]  /*0090*/  LDC.64 R4, c[0x0][0x380] ;  /* 0x0000e000ff047b82 */ /* 0x000e620000000a00 */
[----:B0-----:R-:W-:Y:S01]  /*00a0*/  IADD3 R19, PT, PT, R11, UR6, RZ ;  /* 0x000000060b137c10 */ /* 0x001fe2000fffe0ff */
[----:B--2---:R-:W-:-:S04]  /*00b0*/  IMAD R18, R18, UR4, R9 ;  /* 0x0000000412127c24 */ /* 0x004fc8000f8e0209 */
[----:B----4-:R-:W-:-:S04]  /*00c0*/  IMAD R3, R18, R21, R19 ;  /* 0x0000001512037224 */ /* 0x010fc800078e0213 */
[----:B-1----:R-:W-:-:S05]  /*00d0*/  IMAD.WIDE R2, R3, 0x4, R4 ;  /* 0x0000000403027825 */ /* 0x002fca00078e0204 */
[----:B---3--:R-:W2:Y:S01]  /*00e0*/  LDG.E R7, desc[UR8][R2.64] ;  /* 0x0000000802077981 */ /* 0x008ea2000c1e1900 */
[----:B------:R-:W0:Y:S01]  /*00f0*/  S2UR UR5, SR_CgaCtaId ;  /* 0x00000000000579c3 */ /* 0x000e220000008800 */
[----:B------:R-:W-:Y:S01]  /*0100*/  UMOV UR4, 0x400 ;  /* 0x0000040000047882 */ /* 0x000fe20000000000 */
[----:B------:R-:W-:Y:S02]  /*0110*/  UISETP.NE.AND UP0, UPT, UR6, 0x7fffffe0, UPT ;  /* 0x7fffffe00600788c */ /* 0x000fe4000bf05270 */
[----:B0-----:R-:W-:-:S06]  /*0120*/  ULEA UR4, UR5, UR4, 0x18 ;  /* 0x0000000405047291 */ /* 0x001fcc000f8ec0ff */
[----:B------:R-:W-:-:S04]  /*0130*/  LEA R0, R9, UR4, 0x7 ;  /* 0x0000000409007c11 */ /* 0x000fc8000f8e38ff */
[----:B------:R-:W-:-:S05]  /*0140*/  LEA R0, R11, R0, 0x2 ;  /* 0x000000000b007211 */ /* 0x000fca00078e10ff */
[----:B--2---:R0:W-:Y:S01]  /*0150*/  STS [R0], R7 ;  /* 0x0000000700007388 */ /* 0x0041e20000000800 */
[----:B------:R-:W-:Y:S06]  /*0160*/  BAR.SYNC.DEFER_BLOCKING 0x0 ;  /* 0x0000000000007b1d */ /* 0x000fec0000010000 */
[----:B------:R0:W1:Y:S01]  /*0170*/  LDS R27, [R0] ;  /* 0x00000000001b7984 */ /* 0x0000620000000800 */
[----:B------:R-:W-:Y:S05]  /*0180*/  BRA.U !UP0, `(.L_x_2) ;  /* 0x0000000108f07547 */ /* 0x000fea000b800000 */
[----:B------:R-:W-:-:S05]  /*0190*/  IMAD.U32 R20, RZ, RZ, UR6 ;  /* 0x00000006ff147e24 */ /* 0x000fca000f8e00ff */
[----:B0-----:R-:W-:-:S04]  /*01a0*/  IADD3 R7, PT, PT, R20, 0x1, RZ ;  /* 0x0000000114077810 */ /* 0x001fc80007ffe0ff */
[----:B------:R-:W-:-:S04]  /*01b0*/  VIADDMNMX R7, R20, 0x20, R7, !PT ;  /* 0x0000002014077846 */ /* 0x000fc80007800107 */
[----:B------:R-:W-:Y:S01]  /*01c0*/  LOP3.LUT R22, R7, 0x1, RZ, 0xc0, !PT ;  /* 0x0000000107167812 */ /* 0x000fe200078ec0ff */
[----:B------:R-:W-:-:S03]  /*01d0*/  IMAD.IADD R6, R20, 0x1, -R7 ;  /* 0x0000000114067824 */ /* 0x000fc600078e0a07 */
[----:B------:R-:W-:Y:S02]  /*01e0*/  ISETP.NE.AND P0, PT, R22, RZ, PT ;  /* 0x000000ff1600720c */ /* 0x000fe40003f05270 */
[----:B------:R-:W-:-:S13]  /*01f0*/  ISETP.GT.U32.AND P1, PT, R6, -0x8, PT ;  /* 0xfffffff80600780c */ /* 0x000fda0003f24070 */
[----:B------:R-:W-:Y:S05]  /*0200*/  @P1 BRA `(.L_x_3) ;  /* 0x0000000000ac1947 */ /* 0x000fea0003800000 */
[----:B------:R-:W-:Y:S01]  /*0210*/  LEA R24, R21, 0x20, 0x5 ;  /* 0x0000002015187811 */ /* 0x000fe200078e28ff */
[----:B------:R-:W-:Y:S01]  /*0220*/  IMAD R23, R18, R21, R20 ;  /* 0x0000001512177224 */ /* 0x000fe200078e0214 */
[----:B------:R-:W-:-:S03]  /*0230*/  IADD3 R22, PT, PT, -R7, R20, R22 ;  /* 0x0000001407167210 */ /* 0x000fc60007ffe116 */
[----:B------:R-:W-:-:S07]  /*0240*/  IMAD R24, R24, UR7, R11 ;  /* 0x0000000718187c24 */ /* 0x000fce000f8e020b */
.L_x_4:
[----:B------:R-:W-:-:S04]  /*0250*/  IMAD.WIDE R16, R24, 0x4, R4 ;  /* 0x0000000418107825 */ /* 0x000fc800078e0204 */
[----:B------:R-:W-:Y:S01]  /*0260*/  IMAD.WIDE R6, R23, 0x4, R4 ;  /* 0x0000000417067825 */ /* 0x000fe200078e0204 */
[----:B------:R0:W1:Y:S04]  /*0270*/  LDG.E R14, desc[UR8][R16.64] ;  /* 0x00000008100e7981 */ /* 0x000068000c1e1900 */
[----:B------:R-:W1:Y:S04]  /*0280*/  LDG.E R15, desc[UR8][R6.64] ;  /* 0x00000008060f7981 */ /* 0x000e68000c1e1900 */
[----:B------:R-:W2:Y:S01]  /*0290*/  LDG.E R25, desc[UR8][R6.64+0x4] ;  /* 0x0000040806197981 */ /* 0x000ea2000c1e1900 */
[----:B0-----:R-:W-:-:S03]  /*02a0*/  IMAD.WIDE R16, R21, 0x4, R16 ;  /* 0x0000000415107825 */ /* 0x001fc600078e0210 */
[----:B------:R-:W3:Y:S04]  /*02b0*/  LDG.E R29, desc[UR8][R6.64+0x8] ;  /* 0x00000808061d7981 */ /* 0x000ee8000c1e1900 */
[----:B------:R0:W2:Y:S01]  /*02c0*/  LDG.E R26, desc[UR8][R16.64] ;  /* 0x00000008101a7981 */ /* 0x0000a2000c1e1900 */
[----:B------:R-:W-:-:S04]  /*02d0*/  IMAD.WIDE R12, R21, 0x4, R16 ;  /* 0x00000004150c7825 */ /* 0x000fc800078e0210 */
[C---:B------:R-:W-:Y:S02]  /*02e0*/  IMAD.WIDE R8, R21.reuse, 0x4, R12 ;  /* 0x0000000415087825 */ /* 0x040fe400078e020c */
[----:B------:R-:W3:Y:S02]  /*02f0*/  LDG.E R12, desc[UR8][R12.64] ;  /* 0x000000080c0c7981 */ /* 0x000ee4000c1e1900 */
[C---:B------:R-:W-:Y:S02]  /*0300*/  IMAD.WIDE R10, R21.reuse, 0x4, R8 ;  /* 0x00000004150a7825 */ /* 0x040fe400078e0208 */
[----:B------:R-:W4:Y:S04]  /*0310*/  LDG.E R8, desc[UR8][R8.64] ;  /* 0x0000000808087981 */ /* 0x000f28000c1e1900 */
[----:B------:R-:W5:Y:S04]  /*0320*/  LDG.E R13, desc[UR8][R6.64+0x14] ;  /* 0x00001408060d7981 */ /* 0x000f68000c1e1900 */
[----:B------:R-:W5:Y:S01]  /*0330*/  LDG.E R9, desc[UR8][R6.64+0x18] ;  /* 0x0000180806097981 */ /* 0x000f62000c1e1900 */
[----:B-1----:R-:W-:Y:S01]  /*0340*/  VIADDMNMX R28, R14, R15, R27, PT ;  /* 0x0000000f0e1c7246 */ /* 0x002fe2000380011b */
[----:B------:R-:W-:-:S02]  /*0350*/  IMAD.WIDE R14, R21, 0x4, R10 ;  /* 0x00000004150e7825 */ /* 0x000fc400078e020a */
[----:B------:R-:W4:Y:S04]  /*0360*/  LDG.E R27, desc[UR8][R6.64+0xc] ;  /* 0x00000c08061b7981 */ /* 0x000f28000c1e1900 */
[----:B------:R-:W5:Y:S01]  /*0370*/  LDG.E R10, desc[UR8][R10.64] ;  /* 0x000000080a0a7981 */ /* 0x000f62000c1e1900 */
[C---:B0-----:R-:W-:Y:S01]  /*0380*/  IMAD.WIDE R16, R21.reuse, 0x4, R14 ;  /* 0x0000000415107825 */ /* 0x041fe200078e020e */
[----:B--2---:R-:W-:Y:S02]  /*0390*/  VIADDMNMX R25, R26, R25, R28, PT ;  /* 0x000000191a197246 */ /* 0x004fe4000380011c */
[----:B------:R-:W5:Y:S04]  /*03a0*/  LDG.E R28, desc[UR8][R6.64+0x10] ;  /* 0x00001008061c7981 */ /* 0x000f68000c1e1900 */
[----:B------:R-:W2:Y:S04]  /*03b0*/  LDG.E R26, desc[UR8][R14.64] ;  /* 0x000000080e1a7981 */ /* 0x000ea8000c1e1900 */
[----:B------:R-:W2:Y:S04]  /*03c0*/  LDG.E R11, desc[UR8][R6.64+0x1c] ;  /* 0x00001c08060b7981 */ /* 0x000ea8000c1e1900 */
[----:B------:R0:W2:Y:S02]  /*03d0*/  LDG.E R14, desc[UR8][R16.64] ;  /* 0x00000008100e7981 */ /* 0x0000a4000c1e1900 */
[----:B0-----:R-:W-:-:S06]  /*03e0*/  IMAD.WIDE R16, R21, 0x4, R16 ;  /* 0x0000000415107825 */ /* 0x001fcc00078e0210 */
[----:B------:R-:W2:Y:S01]  /*03f0*/  LDG.E R16, desc[UR8][R16.64] ;  /* 0x0000000810107981 */ /* 0x000ea2000c1e1900 */
[----:B---3--:R-:W-:Y:S02]  /*0400*/  VIADDMNMX R12, R12, R29, R25, PT ;  /* 0x0000001d0c0c7246 */ /* 0x008fe40003800119 */
[----:B------:R-:W-:-:S04]  /*0410*/  IADD3 R22, PT, PT, R22, 0x8, RZ ;  /* 0x0000000816167810 */ /* 0x000fc80007ffe0ff */
[----:B------:R-:W-:Y:S01]  /*0420*/  ISETP.NE.AND P1, PT, R22, RZ, PT ;  /* 0x000000ff1600720c */ /* 0x000fe20003f25270 */
[----:B------:R-:W-:Y:S01]  /*0430*/  VIADD R20, R20, 0x8 ;  /* 0x0000000814147836 */ /* 0x000fe20000000000 */
[----:B------:R-:W-:Y:S01]  /*0440*/  LEA R24, R21, R24, 0x3 ;  /* 0x0000001815187211 */ /* 0x000fe200078e18ff */
[----:B------:R-:W-:Y:S01]  /*0450*/  VIADD R23, R23, 0x8 ;  /* 0x0000000817177836 */ /* 0x000fe20000000000 */
[----:B----4-:R-:W-:-:S04]  /*0460*/  VIADDMNMX R27, R8, R27, R12, PT ;  /* 0x0000001b081b7246 */ /* 0x010fc8000380010c */
[----:B-----5:R-:W-:-:S04]  /*0470*/  VIADDMNMX R10, R10, R28, R27, PT ;  /* 0x0000001c0a0a7246 */ /* 0x020fc8000380011b */
[----:B--2---:R-:W-:-:S04]  /*0480*/  VIADDMNMX R10, R26, R13, R10, PT ;  /* 0x0000000d1a0a7246 */ /* 0x004fc8000380010a */
[----:B------:R-:W-:-:S04]  /*0490*/  VIADDMNMX R9, R14, R9, R10, PT ;  /* 0x000000090e097246 */ /* 0x000fc8000380010a */
[----:B------:R-:W-:Y:S01]  /*04a0*/  VIADDMNMX R27, R16, R11, R9, PT ;  /* 0x0000000b101b7246 */ /* 0x000fe20003800109 */
[----:B------:R-:W-:Y:S06]  /*04b0*/  @P1 BRA `(.L_x_4) ;  /* 0xfffffffc00641947 */ /* 0x000fec000383ffff */
.L_x_3:
[----:B------:R-:W-:Y:S05]  /*04c0*/  @!P0 BRA `(.L_x_5) ;  /* 0x00000000001c8947 */ /* 0x000fea0003800000 */
[-C--:B------:R-:W-:Y:S02]  /*04d0*/  IMAD R7, R18, R21.reuse, R20 ;  /* 0x0000001512077224 */ /* 0x080fe400078e0214 */
[----:B------:R-:W-:Y:S02]  /*04e0*/  IMAD R19, R20, R21, R19 ;  /* 0x0000001514137224 */ /* 0x000fe400078e0213 */
[----:B------:R-:W-:-:S04]  /*04f0*/  IMAD.WIDE R6, R7, 0x4, R4 ;  /* 0x0000000407067825 */ /* 0x000fc800078e0204 */
[----:B------:R-:W-:Y:S02]  /*0500*/  IMAD.WIDE R4, R19, 0x4, R4 ;  /* 0x0000000413047825 */ /* 0x000fe400078e0204 */
[----:B------:R-:W1:Y:S04]  /*0510*/  LDG.E R6, desc[UR8][R6.64] ;  /* 0x0000000806067981 */ /* 0x000e68000c1e1900 */
[----:B------:R-:W1:Y:S02]  /*0520*/  LDG.E R4, desc[UR8][R4.64] ;  /* 0x0000000804047981 */ /* 0x000e64000c1e1900 */
[----:B-1----:R-:W-:-:S07]  /*0530*/  VIADDMNMX R27, R4, R6, R27, PT ;  /* 0x00000006041b7246 */ /* 0x002fce000380011b */
.L_x_5:
[----:B-1----:R2:W-:Y:S02]  /*0540*/  STS [R0], R27 ;  /* 0x0000001b00007388 */ /* 0x0025e40000000800 */
.L_x_2:
[----:B-1----:R-:W-:Y:S01]  /*0550*/  STG.E desc[UR8][R2.64], R27 ;  /* 0x0000001b02007986 */ /* 0x002fe2000c101908 */
[----:B------:R-:W-:Y:S05]  /*0560*/  EXIT ;  /* 0x000000000000794d */ /* 0x000fea0003800000 */
.L_x_6:
        /* <DEDUP_REMOVED lines=9> */
.L_x_14:


//--------------------- .text._Z9phaseTwoHPii     --------------------------
	.section	.text._Z9phaseTwoHPii,"ax",@progbits
	.align	128
        .global         _Z9phaseTwoHPii
        .type           _Z9phaseTwoHPii,@function
        .size           _Z9phaseTwoHPii,(.L_x_15 - _Z9phaseTwoHPii)
        .other          _Z9phaseTwoHPii,@"STO_CUDA_ENTRY STV_DEFAULT"
_Z9phaseTwoHPii:
.text._Z9phaseTwoHPii:
[----:B------:R-:W-:Y:S01]  /*0000*/  LDC R1, c[0x0][0x37c] ;  /* 0x0000df00ff017b82 */ /* 0x000fe20000000800 */
[----:B------:R-:W0:Y:S07]  /*0010*/  S2R R0, SR_TID.Y ;  /* 0x0000000000007919 */ /* 0x000e2e0000002200 */
[----:B------:R-:W1:Y:S01]  /*0020*/  S2UR UR4, SR_CTAID.X ;  /* 0x00000000000479c3 */ /* 0x000e620000002500 */
[----:B------:R-:W2:Y:S01]  /*0030*/  LDCU UR10, c[0x0][0x388] ;  /* 0x00007100ff0a77ac */ /* 0x000ea20008000800 */
[----:B------:R-:W3:Y:S01]  /*0040*/  S2R R9, SR_TID.X ;  /* 0x0000000000097919 */ /* 0x000ee20000002100 */
[----:B------:R-:W1:Y:S05]  /*0050*/  LDCU UR5, c[0x0][0x360] ;  /* 0x00006c00ff0577ac */ /* 0x000e6a0008000800 */
[----:B------:R-:W4:Y:S01]  /*0060*/  LDC R21, c[0x3][RZ] ;  /* 0x00c00000ff157b82 */ /* 0x000f220000000800 */
[----:B------:R-:W5:Y:S07]  /*0070*/  LDCU.64 UR8, c[0x0][0x358] ;  /* 0x00006b00ff0877ac */ /* 0x000f6e0008000a00 */
[----:B------:R-:W5:Y:S01]  /*0080*/  LDC.64 R4, c[0x0][0x380] ;  /* 0x0000e000ff047b82 */ /* 0x000f620000000a00 */
[----:B--2---:R-:W-:-:S02]  /*0090*/  USHF.L.U32 UR7, UR10, 0x5, URZ ;  /* 0x000000050a077899 */ /* 0x004fc400080006ff */
[----:B-1----:R-:W-:-:S04]  /*00a0*/  UIMAD UR4, UR4, UR5, URZ ;  /* 0x00000005040472a4 */ /* 0x002fc8000f8e02ff */
[----:B0-----:R-:W-:Y:S02]  /*00b0*/  IADD3 R19, PT, PT, R0, UR7, RZ ;  /* 0x0000000700137c10 */ /* 0x001fe4000fffe0ff */
[----:B---3--:R-:W-:-:S04]  /*00c0*/  VIADD R18, R9, UR4 ;  /* 0x0000000409127c36 */ /* 0x008fc80008000000 */
[----:B----4-:R-:W-:-:S04]  /*00d0*/  IMAD R3, R19, R21, R18 ;  /* 0x0000001513037224 */ /* 0x010fc800078e0212 */
[----:B-----5:R-:W-:-:S05]  /*00e0*/  IMAD.WIDE R2, R3, 0x4, R4 ;  /* 0x0000000403027825 */ /* 0x020fca00078e0204 */
[----:B------:R-:W2:Y:S01]  /*00f0*/  LDG.E R7, desc[UR8][R2.64] ;  /* 0x0000000802077981 */ /* 0x000ea2000c1e1900 */
        /* <DEDUP_REMOVED lines=18> */
[----:B------:R-:W-:Y:S01]  /*0220*/  IMAD R6, R21, UR10, RZ ;  /* 0x0000000a15067c24 */ /* 0x000fe2000f8e02ff */
[----:B------:R-:W-:Y:S01]  /*0230*/  IADD3 R22, PT, PT, -R7, R20, R22 ;  /* 0x0000001407167210 */ /* 0x000fe20007ffe116 */
[----:B------:R-:W-:-:S03]  /*0240*/  IMAD R23, R19, R21, R20 ;  /* 0x0000001513177224 */ /* 0x000fc600078e0214 */
[----:B------:R-:W-:-:S05]  /*0250*/  LEA R6, R6, R9, 0x5 ;  /* 0x0000000906067211 */ /* 0x000fca00078e28ff */
[----:B------:R-:W-:-:S07]  /*0260*/  VIADD R24, R6, UR4 ;  /* 0x0000000406187c36 */ /* 0x000fce0008000000 */
.L_x_9:
        /* <DEDUP_REMOVED lines=31> */
[----:B------:R-:W-:Y:S02]  /*0460*/  LEA R24, R21, R24, 0x3 ;  /* 0x0000001815187211 */ /* 0x000fe400078e18ff */
[----:B------:R-:W-:Y:S02]  /*0470*/  IADD3 R23, PT, PT, R23, 0x8, RZ ;  /* 0x0000000817177810 */ /* 0x000fe40007ffe0ff */
[----:B----4-:R-:W-:-:S04]  /*0480*/  VIADDMNMX R27, R8, R27, R12, PT ;  /* 0x0000001b081b7246 */ /* 0x010fc8000380010c */
[----:B-----5:R-:W-:-:S04]  /*0490*/  VIADDMNMX R10, R10, R28, R27, PT ;  /* 0x0000001c0a0a7246 */ /* 0x020fc8000380011b */
[----:B--2---:R-:W-:-:S04]  /*04a0*/  VIADDMNMX R10, R26, R13, R10, PT ;  /* 0x0000000d1a0a7246 */ /* 0x004fc8000380010a */
[----:B------:R-:W-:-:S04]  /*04b0*/  VIADDMNMX R9, R14, R9, R10, PT ;  /* 0x000000090e097246 */ /* 0x000fc8000380010a */
[----:B------:R-:W-:Y:S01]  /*04c0*/  VIADDMNMX R27, R16, R11, R9, PT ;  /* 0x0000000b101b7246 */ /* 0x000fe20003800109 */
[----:B------:R-:W-:Y:S06]  /*04d0*/  @P1 BRA `(.L_x_9) ;  /* 0xfffffffc00641947 */ /* 0x000fec000383ffff */
.L_x_8:
        /* <DEDUP_REMOVED lines=8> */
.L_x_10:
[----:B-1----:R2:W-:Y:S02]  /*0560*/  STS [R0], R27 ;  /* 0x0000001b00007388 */ /* 0x0025e40000000800 */
.L_x_7:
[----:B-1----:R-:W-:Y:S01]  /*0570*/  STG.E desc[UR8][R2.64], R27 ;  /* 0x0000001b02007986 */ /* 0x002fe2000c101908 */
[----:B------:R-:W-:Y:S05]  /*0580*/  EXIT ;  /* 0x000000000000794d */ /* 0x000fea0003800000 */
.L_x_11:
        /* <DEDUP_REMOVED lines=15> */
.L_x_15:


//--------------------- .text._Z8phaseOnePii      --------------------------
	.section	.text._Z8phaseOnePii,"ax",@progbits
	.align	128
        .global         _Z8phaseOnePii
        .type           _Z8phaseOnePii,@function
        .size           _Z8phaseOnePii,(.L_x_16 - _Z8phaseOnePii)
        .other          _Z8phaseOnePii,@"STO_CUDA_ENTRY STV_DEFAULT"
_Z8phaseOnePii:
.text._Z8phaseOnePii:
[----:B------:R-:W-:Y:S01]  /*0000*/  LDC R1, c[0x0][0x37c] ;  /* 0x0000df00ff017b82 */ /* 0x000fe20000000800 */
[----:B------:R-:W0:Y:S07]  /*0010*/  S2R R4, SR_TID.Y ;  /* 0x0000000000047919 */ /* 0x000e2e0000002200 */
[----:B------:R-:W0:Y:S01]  /*0020*/  LDC R5, c[0x0][0x388] ;  /* 0x0000e200ff057b82 */ /* 0x000e220000000800 */
[----:B------:R-:W1:Y:S01]  /*0030*/  LDCU UR4, c[0x3][URZ] ;  /* 0x00c00000ff0477ac */ /* 0x000e620008000800 */
[----:B------:R-:W2:Y:S01]  /*0040*/  S2R R6, SR_TID.X ;  /* 0x0000000000067919 */ /* 0x000ea20000002100 */
[----:B------:R-:W3:Y:S05]  /*0050*/  LDCU.64 UR6, c[0x0][0x358] ;  /* 0x00006b00ff0677ac */ /* 0x000eea0008000a00 */
[----:B------:R-:W4:Y:S01]  /*0060*/  LDC.64 R2, c[0x0][0x380] ;  /* 0x0000e000ff027b82 */ /* 0x000f220000000a00 */
[----:B0-----:R-:W-:-:S02]  /*0070*/  IMAD R0, R5, 0x20, R4 ;  /* 0x0000002005007824 */ /* 0x001fc400078e0204 */
[----:B--2---:R-:W-:-:S04]  /*0080*/  IMAD R5, R5, 0x20, R6 ;  /* 0x0000002005057824 */ /* 0x004fc800078e0206 */
[----:B-1----:R-:W-:-:S04]  /*0090*/  IMAD R5, R0, UR4, R5 ;  /* 0x0000000400057c24 */ /* 0x002fc8000f8e0205 */
[----:B----4-:R-:W-:-:S05]  /*00a0*/  IMAD.WIDE R2, R5, 0x4, R2 ;  /* 0x0000000405027825 */ /* 0x010fca00078e0202 */
[----:B---3--:R-:W2:Y:S01]  /*00b0*/  LDG.E R7, desc[UR6][R2.64] ;  /* 0x0000000602077981 */ /* 0x008ea2000c1e1900 */
[----:B------:R-:W0:Y:S01]  /*00c0*/  S2UR UR5, SR_CgaCtaId ;  /* 0x00000000000579c3 */ /* 0x000e220000008800 */
[----:B------:R-:W-:Y:S02]  /*00d0*/  UMOV UR4, 0x400 ;  /* 0x0000040000047882 */ /* 0x000fe40000000000 */
[----:B0-----:R-:W-:-:S06]  /*00e0*/  ULEA UR4, UR5, UR4, 0x18 ;  /* 0x0000000405047291 */ /* 0x001fcc000f8ec0ff */
[----:B------:R-:W-:Y:S02]  /*00f0*/  LEA R5, R4, UR4, 0x7 ;  /* 0x0000000404057c11 */ /* 0x000fe4000f8e38ff */
[----:B------:R-:W-:-:S03]  /*0100*/  LEA R4, R6, UR4, 0x2 ;  /* 0x0000000406047c11 */ /* 0x000fc6000f8e10ff */
[----:B------:R-:W-:-:S05]  /*0110*/  IMAD R0, R6, 0x4, R5 ;  /* 0x0000000406007824 */ /* 0x000fca00078e0205 */
[----:B--2---:R-:W-:Y:S01]  /*0120*/  STS [R0], R7 ;  /* 0x0000000700007388 */ /* 0x004fe20000000800 */
[----:B------:R-:W-:Y:S06]  /*0130*/  BAR.SYNC.DEFER_BLOCKING 0x0 ;  /* 0x0000000000007b1d */ /* 0x000fec0000010000 */
[----:B------:R-:W-:Y:S04]  /*0140*/  LDS R6, [R5] ;  /* 0x0000000005067984 */ /* 0x000fe80000000800 */
[----:B------:R-:W-:Y:S04]  /*0150*/  LDS R9, [R4] ;  /* 0x0000000004097984 */ /* 0x000fe80000000800 */
[----:B------:R-:W0:Y:S02]  /*0160*/  LDS R8, [R0] ;  /* 0x0000000000087984 */ /* 0x000e240000000800 */
[----:B0-----:R-:W-:-:S05]  /*0170*/  VIADDMNMX R9, R9, R6, R8, PT ;  /* 0x0000000609097246 */ /* 0x001fca0003800108 */
[----:B------:R-:W-:Y:S01]  /*0180*/  STS [R0], R9 ;  /* 0x0000000900007388 */ /* 0x000fe20000000800 */
[----:B------:R-:W-:Y:S06]  /*0190*/  BAR.SYNC.DEFER_BLOCKING 0x0 ;  /* 0x0000000000007b1d */ /* 0x000fec0000010000 */
[----:B------:R-:W-:Y:S04]  /*01a0*/  LDS R6, [R5+0x4] ;  /* 0x0000040005067984 */ /* 0x000fe80000000800 */
[----:B------:R-:W-:Y:S04]  /*01b0*/  LDS R11, [R4+0x80] ;  /* 0x00008000040b7984 */ /* 0x000fe80000000800 */
        /* <DEDUP_REMOVED lines=184> */
[----:B------:R-:W0:Y:S04]  /*0d40*/  LDS R7, [R0] ;  /* 0x0000000000077984 */ /* 0x000e280000000800 */
[----:B0-----:R-:W-:Y:S01]  /*0d50*/  STG.E desc[UR6][R2.64], R7 ;  /* 0x0000000702007986 */ /* 0x001fe2000c101906 */
[----:B------:R-:W-:Y:S05]  /*0d60*/  EXIT ;  /* 0x000000000000794d */ /* 0x000fea0003800000 */
.L_x_12:
        /* <DEDUP_REMOVED lines=9> */
.L_x_16:


//--------------------- .nv.shared._Z8phaseTriPii --------------------------
	.section	.nv.shared._Z8phaseTriPii,"aw",@nobits
	.sectionflags	@""
	.align	4
.nv.shared._Z8phaseTriPii:
	.zero		13312


//--------------------- .nv.shared.reserved.0     --------------------------
	.section	.nv.shared.reserved.0,"aw",@nobits
	.weak		__nv_reservedSMEM_offset_0_alias
	.size		__nv_reservedSMEM_offset_0_alias, 0, 64
	.other		__nv_reservedSMEM_offset_0_alias,@"STO_CUDA_RESERVED_SHARED STV_DEFAULT"
__nv_reservedSMEM_offset_0_alias:
	.zero		0
	.zero		64


//--------------------- .nv.shared._Z9phaseTwoVPii --------------------------
	.section	.nv.shared._Z9phaseTwoVPii,"aw",@nobits
	.sectionflags	@""
	.align	4
.nv.shared._Z9phaseTwoVPii:
	.zero		5120


//--------------------- .nv.shared._Z9phaseTwoHPii --------------------------
	.section	.nv.shared._Z9phaseTwoHPii,"aw",@nobits
	.sectionflags	@""
	.align	4
.nv.shared._Z9phaseTwoHPii:
	.zero		5120


//--------------------- .nv.shared._Z8phaseOnePii --------------------------
	.section	.nv.shared._Z8phaseOnePii,"aw",@nobits
	.sectionflags	@""
	.align	4
.nv.shared._Z8phaseOnePii:
	.zero		5120


//--------------------- .nv.constant0._Z8phaseTriPii --------------------------
	.section	.nv.constant0._Z8phaseTriPii,"a",@progbits
	.sectionflags	@""
	.align	4
.nv.constant0._Z8phaseTriPii:
	.zero		908


//--------------------- .nv.constant0._Z9phaseTwoVPii --------------------------
	.section	.nv.constant0._Z9phaseTwoVPii,"a",@progbits
	.sectionflags	@""
	.align	4
.nv.constant0._Z9phaseTwoVPii:
	.zero		908


//--------------------- .nv.constant0._Z9phaseTwoHPii --------------------------
	.section	.nv.constant0._Z9phaseTwoHPii,"a",@progbits
	.sectionflags	@""
	.align	4
.nv.constant0._Z9phaseTwoHPii:
	.zero		908


//--------------------- .nv.constant0._Z8phaseOnePii --------------------------
	.section	.nv.constant0._Z8phaseOnePii,"a",@progbits
	.sectionflags	@""
	.align	4
.nv.constant0._Z8phaseOnePii:
	.zero		908


//--------------------- SYMBOLS --------------------------

	.type		.nv.reservedSmem.offset0,@object
	.size		.nv.reservedSmem.offset0,0x4
	.type		.nv.reservedSmem.cap,@object
	.size		.nv.reservedSmem.cap,0x4
